	.target	sm_90a

	.elftype	@"ET_EXEC"


//--------------------- .note.nv.tkinfo           --------------------------
	.section	.note.nv.tkinfo,"",@"SHT_NOTE"
	.sectionflags	@"SHF_NOTE_NV_TKINFO"
	.tkinfo
        /*0018*/ 	.word	0x00000002
        /*0030*/ 	.string	""
        /*0030*/ 	.string	"ptxas"
        /*0030*/ 	.string	"Cuda compilation tools, release 13.0, V13.0.88"
        /*0030*/ 	.string	"Build cuda_13.0.r13.0/compiler.36424714_0"
        /*0030*/ 	.string	"-arch sm_90a -m 64 "



//--------------------- .note.nv.cuinfo           --------------------------
	.section	.note.nv.cuinfo,"",@"SHT_NOTE"
	.sectionflags	@"SHF_NOTE_NV_CUINFO"
        /*0018*/ 	.short	0x0002
        /*001a*/ 	.short	0x005a
        /*001c*/ 	.short	0x0082
	.zero		2


//--------------------- .nv.info                  --------------------------
	.section	.nv.info,"",@"SHT_CUDA_INFO"
	.align	4


	//----- nvinfo : EIATTR_REGCOUNT
	.align		4
        /*0000*/ 	.byte	0x04, 0x2f
        /*0002*/ 	.short	(.L_15 - .L_14)
	.align		4
.L_14:
        /*0004*/ 	.word	index@(_ZN7cutlass13device_kernelINS_4gemm6kernel13GemmUniversalIN4cute5tupleIJiiiiEEENS1_10collective13CollectiveMmaINS1_34MainloopSm90TmaGmmaWarpSpecializedILi22ENS5_IJNS4_1CILi4EEENSA_ILi1EEESC_EEENS1_32KernelTmaWarpSpecializedPingpongEEENS5_IJNSA_ILi64EEENSA_ILi256EEENSA_ILi32EEEEEEaNS5_IJlSC_lEEEaSK_NS4_8TiledMMAINS4_8MMA_AtomIJNS4_4SM904GMMA27MMA_64x256x32_S32S8S8_SS_TNEEEENS4_6LayoutINS5_IJSC_SC_SC_EEENS5_IJNSA_ILi0EEEST_ST_EEEEENS5_IJNS4_10UnderscoreESW_SW_EEEEENS4_13SM90_TMA_LOADENS4_14ComposedLayoutINS4_7SwizzleILi1ELi4ELi3EEENS4_18smem_ptr_flag_bitsILi8EEENSR_INS5_IJNSA_ILi8EEESI_EEENS5_IJSI_SC_EEEEEEEvNS4_8identityENS4_23SM90_TMA_LOAD_MULTICASTES19_vS1A_EENS_8epilogue10collective6detail29Sm90TmaWarpSpecializedAdapterINS1E_15DefaultEpilogueIaSK_SK_NS1D_6thread17LinearCombinationIaLi1EiiLNS1I_9ScaleType4KindE0ELNS_15FloatRoundStyleE2EaEENS1_15EpilogueDefaultEEEEEvvEEEEvNT_6ParamsE)
        /*0008*/ 	.word	0x000000a8


	//----- nvinfo : EIATTR_FRAME_SIZE
	.align		4
.L_15:
        /*000c*/ 	.byte	0x04, 0x11
        /*000e*/ 	.short	(.L_17 - .L_16)
	.align		4
.L_16:
        /*0010*/ 	.word	index@(_ZN7cutlass13device_kernelINS_4gemm6kernel13GemmUniversalIN4cute5tupleIJiiiiEEENS1_10collective13CollectiveMmaINS1_34MainloopSm90TmaGmmaWarpSpecializedILi22ENS5_IJNS4_1CILi4EEENSA_ILi1EEESC_EEENS1_32KernelTmaWarpSpecializedPingpongEEENS5_IJNSA_ILi64EEENSA_ILi256EEENSA_ILi32EEEEEEaNS5_IJlSC_lEEEaSK_NS4_8TiledMMAINS4_8MMA_AtomIJNS4_4SM904GMMA27MMA_64x256x32_S32S8S8_SS_TNEEEENS4_6LayoutINS5_IJSC_SC_SC_EEENS5_IJNSA_ILi0EEEST_ST_EEEEENS5_IJNS4_10UnderscoreESW_SW_EEEEENS4_13SM90_TMA_LOADENS4_14ComposedLayoutINS4_7SwizzleILi1ELi4ELi3EEENS4_18smem_ptr_flag_bitsILi8EEENSR_INS5_IJNSA_ILi8EEESI_EEENS5_IJSI_SC_EEEEEEEvNS4_8identityENS4_23SM90_TMA_LOAD_MULTICASTES19_vS1A_EENS_8epilogue10collective6detail29Sm90TmaWarpSpecializedAdapterINS1E_15DefaultEpilogueIaSK_SK_NS1D_6thread17LinearCombinationIaLi1EiiLNS1I_9ScaleType4KindE0ELNS_15FloatRoundStyleE2EaEENS1_15EpilogueDefaultEEEEEvvEEEEvNT_6ParamsE)
        /*0014*/ 	.word	0x00000008


	//----- nvinfo : EIATTR_MIN_STACK_SIZE
	.align		4
.L_17:
        /*0018*/ 	.byte	0x04, 0x12
        /*001a*/ 	.short	(.L_19 - .L_18)
	.align		4
.L_18:
        /*001c*/ 	.word	index@(_ZN7cutlass13device_kernelINS_4gemm6kernel13GemmUniversalIN4cute5tupleIJiiiiEEENS1_10collective13CollectiveMmaINS1_34MainloopSm90TmaGmmaWarpSpecializedILi22ENS5_IJNS4_1CILi4EEENSA_ILi1EEESC_EEENS1_32KernelTmaWarpSpecializedPingpongEEENS5_IJNSA_ILi64EEENSA_ILi256EEENSA_ILi32EEEEEEaNS5_IJlSC_lEEEaSK_NS4_8TiledMMAINS4_8MMA_AtomIJNS4_4SM904GMMA27MMA_64x256x32_S32S8S8_SS_TNEEEENS4_6LayoutINS5_IJSC_SC_SC_EEENS5_IJNSA_ILi0EEEST_ST_EEEEENS5_IJNS4_10UnderscoreESW_SW_EEEEENS4_13SM90_TMA_LOADENS4_14ComposedLayoutINS4_7SwizzleILi1ELi4ELi3EEENS4_18smem_ptr_flag_bitsILi8EEENSR_INS5_IJNSA_ILi8EEESI_EEENS5_IJSI_SC_EEEEEEEvNS4_8identityENS4_23SM90_TMA_LOAD_MULTICASTES19_vS1A_EENS_8epilogue10collective6detail29Sm90TmaWarpSpecializedAdapterINS1E_15DefaultEpilogueIaSK_SK_NS1D_6thread17LinearCombinationIaLi1EiiLNS1I_9ScaleType4KindE0ELNS_15FloatRoundStyleE2EaEENS1_15EpilogueDefaultEEEEEvvEEEEvNT_6ParamsE)
        /*0020*/ 	.word	0x00000008
.L_19:


//--------------------- .nv.compat                --------------------------
	.section	.nv.compat,"",@"SHT_CUDA_COMPAT_INFO"
	.align	4
        /*0000*/ 	.byte	0x02, 0x09, 0x01, 0x00, 0x02, 0x02, 0x04, 0x00, 0x02, 0x05, 0x05, 0x00, 0x03, 0x07, 0x01, 0x01
        /*0010*/ 	.byte	0x02, 0x03, 0x01, 0x00, 0x02, 0x06, 0x01, 0x00, 0x04, 0x0b, 0x08, 0x00, 0x00, 0x00, 0x00, 0x00
        /*0020*/ 	.byte	0x00, 0x00, 0x00, 0x00


//--------------------- .nv.info._ZN7cutlass13device_kernelINS_4gemm6kernel13GemmUniversalIN4cute5tupleIJiiiiEEENS1_10collective13CollectiveMmaINS1_34MainloopSm90TmaGmmaWarpSpecializedILi22ENS5_IJNS4_1CILi4EEENSA_ILi1EEESC_EEENS1_32KernelTmaWarpSpecializedPingpongEEENS5_IJNSA_ILi64EEENSA_ILi256EEENSA_ILi32EEEEEEaNS5_IJlSC_lEEEaSK_NS4_8TiledMMAINS4_8MMA_AtomIJNS4_4SM904GMMA27MMA_64x256x32_S32S8S8_SS_TNEEEENS4_6LayoutINS5_IJSC_SC_SC_EEENS5_IJNSA_ILi0EEEST_ST_EEEEENS5_IJNS4_10UnderscoreESW_SW_EEEEENS4_13SM90_TMA_LOADENS4_14ComposedLayoutINS4_7SwizzleILi1ELi4ELi3EEENS4_18smem_ptr_flag_bitsILi8EEENSR_INS5_IJNSA_ILi8EEESI_EEENS5_IJSI_SC_EEEEEEEvNS4_8identityENS4_23SM90_TMA_LOAD_MULTICASTES19_vS1A_EENS_8epilogue10collective6detail29Sm90TmaWarpSpecializedAdapterINS1E_15DefaultEpilogueIaSK_SK_NS1D_6thread17LinearCombinationIaLi1EiiLNS1I_9ScaleType4KindE0ELNS_15FloatRoundStyleE2EaEENS1_15EpilogueDefaultEEEEEvvEEEEvNT_6ParamsE --------------------------
	.section	.nv.info._ZN7cutlass13device_kernelINS_4gemm6kernel13GemmUniversalIN4cute5tupleIJiiiiEEENS1_10collective13CollectiveMmaINS1_34MainloopSm90TmaGmmaWarpSpecializedILi22ENS5_IJNS4_1CILi4EEENSA_ILi1EEESC_EEENS1_32KernelTmaWarpSpecializedPingpongEEENS5_IJNSA_ILi64EEENSA_ILi256EEENSA_ILi32EEEEEEaNS5_IJlSC_lEEEaSK_NS4_8TiledMMAINS4_8MMA_AtomIJNS4_4SM904GMMA27MMA_64x256x32_S32S8S8_SS_TNEEEENS4_6LayoutINS5_IJSC_SC_SC_EEENS5_IJNSA_ILi0EEEST_ST_EEEEENS5_IJNS4_10UnderscoreESW_SW_EEEEENS4_13SM90_TMA_LOADENS4_14ComposedLayoutINS4_7SwizzleILi1ELi4ELi3EEENS4_18smem_ptr_flag_bitsILi8EEENSR_INS5_IJNSA_ILi8EEESI_EEENS5_IJSI_SC_EEEEEEEvNS4_8identityENS4_23SM90_TMA_LOAD_MULTICASTES19_vS1A_EENS_8epilogue10collective6detail29Sm90TmaWarpSpecializedAdapterINS1E_15DefaultEpilogueIaSK_SK_NS1D_6thread17LinearCombinationIaLi1EiiLNS1I_9ScaleType4KindE0ELNS_15FloatRoundStyleE2EaEENS1_15EpilogueDefaultEEEEEvvEEEEvNT_6ParamsE,"",@"SHT_CUDA_INFO"
	.sectionflags	@""
	.align	4


	//----- nvinfo : EIATTR_CUDA_API_VERSION
	.align		4
        /*0000*/ 	.byte	0x04, 0x37
        /*0002*/ 	.short	(.L_21 - .L_20)
.L_20:
        /*0004*/ 	.word	0x00000082


	//----- nvinfo : EIATTR_KPARAM_INFO
	.align		4
.L_21:
        /*0008*/ 	.byte	0x04, 0x17
        /*000a*/ 	.short	(.L_23 - .L_22)
.L_22:
        /*000c*/ 	.word	0x00000000
        /*0010*/ 	.short	0x0000
        /*0012*/ 	.short	0x0070
        /*0014*/ 	.byte	0x00, 0xf0, 0x01, 0x10


	//----- nvinfo : EIATTR_SPARSE_MMA_MASK
	.align		4
.L_23:
        /*0018*/ 	.byte	0x03, 0x50
        /*001a*/ 	.short	0x0000


	//----- nvinfo : EIATTR_MAXREG_COUNT
	.align		4
        /*001c*/ 	.byte	0x03, 0x1b
        /*001e*/ 	.short	0x00a8


	//----- nvinfo : EIATTR_NUM_BARRIERS
	.align		4
        /*0020*/ 	.byte	0x02, 0x4c
        /*0022*/ 	.byte	0x01
	.zero		1


	//----- nvinfo : EIATTR_EXTERNS
	.align		4
        /*0024*/ 	.byte	0x04, 0x0f
        /*0026*/ 	.short	(.L_25 - .L_24)


	//   ....[0]....
	.align		4
.L_24:
        /*0028*/ 	.word	index@(__assertfail)


	//----- nvinfo : EIATTR_ANNOTATIONS
	.align		4
.L_25:
        /*002c*/ 	.byte	0x04, 0x55
        /*002e*/ 	.short	(.L_27 - .L_26)


	//   ....[0]....
.L_26:
        /*0030*/ 	.word	0x00000001
        /*0034*/ 	.byte	0x40, 0x10, 0x00, 0x00, 0x01, 0x00, 0x00, 0x00, 0x50, 0x85, 0x00, 0x00, 0x01, 0x00, 0x00, 0x00
        /*0044*/ 	.byte	0xe0, 0x91, 0x00, 0x00


	//----- nvinfo : EIATTR_MERCURY_ISA_VERSION
	.align		4
.L_27:
        /*0048*/ 	.byte	0x03, 0x5f
        /*004a*/ 	.short	0x0101


	//----- nvinfo : EIATTR_INT_WARP_WIDE_INSTR_OFFSETS
	.align		4
        /*004c*/ 	.byte	0x04, 0x31
        /*004e*/ 	.short	(.L_29 - .L_28)


	//   ....[0]....
.L_28:
        /*0050*/ 	.word	0x00000800


	//   ....[1]....
        /*0054*/ 	.word	0x00000810


	//   ....[2]....
        /*0058*/ 	.word	0x00000820


	//   ....[3]....
        /*005c*/ 	.word	0x00000960


	//   ....[4]....
        /*0060*/ 	.word	0x00000980


	//   ....[5]....
        /*0064*/ 	.word	0x00000990


	//   ....[6]....
        /*0068*/ 	.word	0x00000a20


	//   ....[7]....
        /*006c*/ 	.word	0x00000a70


	//   ....[8]....
        /*0070*/ 	.word	0x00001fd0


	//----- nvinfo : EIATTR_COOP_GROUP_MASK_REGIDS
	.align		4
.L_29:
        /*0074*/ 	.byte	0x04, 0x29
        /*0076*/ 	.short	(.L_31 - .L_30)


	//   ....[0]....
.L_30:
        /*0078*/ 	.word	0xffffffff


	//   ....[1]....
        /*007c*/ 	.word	0xffffffff


	//   ....[2]....
        /*0080*/ 	.word	0xffffffff


	//   ....[3]....
        /*0084*/ 	.word	0xffffffff


	//   ....[4]....
        /*0088*/ 	.word	0xffffffff


	//   ....[5]....
        /*008c*/ 	.word	0xffffffff


	//   ....[6]....
        /*0090*/ 	.word	0xffffffff


	//----- nvinfo : EIATTR_COOP_GROUP_INSTR_OFFSETS
	.align		4
.L_31:
        /*0094*/ 	.byte	0x04, 0x28
        /*0096*/ 	.short	(.L_33 - .L_32)


	//   ....[0]....
.L_32:
        /*0098*/ 	.word	0x00000070


	//   ....[1]....
        /*009c*/ 	.word	0x00000080


	//   ....[2]....
        /*00a0*/ 	.word	0x00000140


	//   ....[3]....
        /*00a4*/ 	.word	0x000005a0


	//   ....[4]....
        /*00a8*/ 	.word	0x000005e0


	//   ....[5]....
        /*00ac*/ 	.word	0x000009b0


	//   ....[6]....
        /*00b0*/ 	.word	0x00000be0


	//----- nvinfo : EIATTR_REG_RECONFIG
	.align		4
.L_33:
        /*00b4*/ 	.byte	0x01, 0x54
	.zero		2


	//----- nvinfo : EIATTR_SYSCALL_OFFSETS
	.align		4
        /*00b8*/ 	.byte	0x04, 0x46
        /*00ba*/ 	.short	(.L_35 - .L_34)


	//   ....[0]....
.L_34:
        /*00bc*/ 	.word	0x00001a60


	//----- nvinfo : EIATTR_MBARRIER_INSTR_OFFSETS
	.align		4
.L_35:
        /*00c0*/ 	.byte	0x04, 0x39
        /*00c2*/ 	.short	(.L_37 - .L_36)


	//   ....[0]....
.L_36:
        /*00c4*/ 	.word	0x000002a0
        /*00c8*/ 	.word	0x000000ff
        /*00cc*/ 	.word	0x00000000
        /*00d0*/ 	.short	0x0100
        /*00d2*/ 	.byte	0x08
	.zero		1


	//   ....[1]....
        /*00d4*/ 	.word	0x000002b0
        /*00d8*/ 	.word	0x000000ff
        /*00dc*/ 	.word	0x000000b0
        /*00e0*/ 	.short	0x0100
        /*00e2*/ 	.byte	0x08
	.zero		1


	//   ....[2]....
        /*00e4*/ 	.word	0x000002c0
        /*00e8*/ 	.word	0x000000ff
        /*00ec*/ 	.word	0x00000008
        /*00f0*/ 	.short	0x0100
        /*00f2*/ 	.byte	0x08
	.zero		1


	//   ....[3]....
        /*00f4*/ 	.word	0x000002d0
        /*00f8*/ 	.word	0x000000ff
        /*00fc*/ 	.word	0x000000b8
        /*0100*/ 	.short	0x0100
        /*0102*/ 	.byte	0x08
	.zero		1


	//   ....[4]....
        /*0104*/ 	.word	0x000002e0
        /*0108*/ 	.word	0x000000ff
        /*010c*/ 	.word	0x00000010
        /*0110*/ 	.short	0x0100
        /*0112*/ 	.byte	0x08
	.zero		1


	//   ....[5]....
        /*0114*/ 	.word	0x000002f0
        /*0118*/ 	.word	0x000000ff
        /*011c*/ 	.word	0x000000c0
        /*0120*/ 	.short	0x0100
        /*0122*/ 	.byte	0x08
	.zero		1


	//   ....[6]....
        /*0124*/ 	.word	0x00000300
        /*0128*/ 	.word	0x000000ff
        /*012c*/ 	.word	0x00000018
        /*0130*/ 	.short	0x0100
        /*0132*/ 	.byte	0x08
	.zero		1


	//   ....[7]....
        /*0134*/ 	.word	0x00000310
        /*0138*/ 	.word	0x000000ff
        /*013c*/ 	.word	0x000000c8
        /*0140*/ 	.short	0x0100
        /*0142*/ 	.byte	0x08
	.zero		1


	//   ....[8]....
        /*0144*/ 	.word	0x00000320
        /*0148*/ 	.word	0x000000ff
        /*014c*/ 	.word	0x00000020
        /*0150*/ 	.short	0x0100
        /*0152*/ 	.byte	0x08
	.zero		1


	//   ....[9]....
        /*0154*/ 	.word	0x00000330
        /*0158*/ 	.word	0x000000ff
        /*015c*/ 	.word	0x000000d0
        /*0160*/ 	.short	0x0100
        /*0162*/ 	.byte	0x08
	.zero		1


	//   ....[10]....
        /*0164*/ 	.word	0x00000340
        /*0168*/ 	.word	0x000000ff
        /*016c*/ 	.word	0x00000028
        /*0170*/ 	.short	0x0100
        /*0172*/ 	.byte	0x08
	.zero		1


	//   ....[11]....
        /*0174*/ 	.word	0x00000350
        /*0178*/ 	.word	0x000000ff
        /*017c*/ 	.word	0x000000d8
        /*0180*/ 	.short	0x0100
        /*0182*/ 	.byte	0x08
	.zero		1


	//   ....[12]....
        /*0184*/ 	.word	0x00000360
        /*0188*/ 	.word	0x000000ff
        /*018c*/ 	.word	0x00000030
        /*0190*/ 	.short	0x0100
        /*0192*/ 	.byte	0x08
	.zero		1


	//   ....[13]....
        /*0194*/ 	.word	0x00000370
        /*0198*/ 	.word	0x000000ff
        /*019c*/ 	.word	0x000000e0
        /*01a0*/ 	.short	0x0100
        /*01a2*/ 	.byte	0x08
	.zero		1


	//   ....[14]....
        /*01a4*/ 	.word	0x00000380
        /*01a8*/ 	.word	0x000000ff
        /*01ac*/ 	.word	0x00000038
        /*01b0*/ 	.short	0x0100
        /*01b2*/ 	.byte	0x08
	.zero		1


	//   ....[15]....
        /*01b4*/ 	.word	0x00000390
        /*01b8*/ 	.word	0x000000ff
        /*01bc*/ 	.word	0x000000e8
        /*01c0*/ 	.short	0x0100
        /*01c2*/ 	.byte	0x08
	.zero		1


	//   ....[16]....
        /*01c4*/ 	.word	0x000003a0
        /*01c8*/ 	.word	0x000000ff
        /*01cc*/ 	.word	0x00000040
        /*01d0*/ 	.short	0x0100
        /*01d2*/ 	.byte	0x08
	.zero		1


	//   ....[17]....
        /*01d4*/ 	.word	0x000003b0
        /*01d8*/ 	.word	0x000000ff
        /*01dc*/ 	.word	0x000000f0
        /*01e0*/ 	.short	0x0100
        /*01e2*/ 	.byte	0x08
	.zero		1


	//   ....[18]....
        /*01e4*/ 	.word	0x000003c0
        /*01e8*/ 	.word	0x000000ff
        /*01ec*/ 	.word	0x00000048
        /*01f0*/ 	.short	0x0100
        /*01f2*/ 	.byte	0x08
	.zero		1


	//   ....[19]....
        /*01f4*/ 	.word	0x000003d0
        /*01f8*/ 	.word	0x000000ff
        /*01fc*/ 	.word	0x000000f8
        /*0200*/ 	.short	0x0100
        /*0202*/ 	.byte	0x08
	.zero		1


	//   ....[20]....
        /*0204*/ 	.word	0x000003e0
        /*0208*/ 	.word	0x000000ff
        /*020c*/ 	.word	0x00000050
        /*0210*/ 	.short	0x0100
        /*0212*/ 	.byte	0x08
	.zero		1


	//   ....[21]....
        /*0214*/ 	.word	0x000003f0
        /*0218*/ 	.word	0x000000ff
        /*021c*/ 	.word	0x00000100
        /*0220*/ 	.short	0x0100
        /*0222*/ 	.byte	0x08
	.zero		1


	//   ....[22]....
        /*0224*/ 	.word	0x00000400
        /*0228*/ 	.word	0x000000ff
        /*022c*/ 	.word	0x00000058
        /*0230*/ 	.short	0x0100
        /*0232*/ 	.byte	0x08
	.zero		1


	//   ....[23]....
        /*0234*/ 	.word	0x00000410
        /*0238*/ 	.word	0x000000ff
        /*023c*/ 	.word	0x00000108
        /*0240*/ 	.short	0x0100
        /*0242*/ 	.byte	0x08
	.zero		1


	//   ....[24]....
        /*0244*/ 	.word	0x00000420
        /*0248*/ 	.word	0x000000ff
        /*024c*/ 	.word	0x00000060
        /*0250*/ 	.short	0x0100
        /*0252*/ 	.byte	0x08
	.zero		1


	//   ....[25]....
        /*0254*/ 	.word	0x00000430
        /*0258*/ 	.word	0x000000ff
        /*025c*/ 	.word	0x00000110
        /*0260*/ 	.short	0x0100
        /*0262*/ 	.byte	0x08
	.zero		1


	//   ....[26]....
        /*0264*/ 	.word	0x00000440
        /*0268*/ 	.word	0x000000ff
        /*026c*/ 	.word	0x00000068
        /*0270*/ 	.short	0x0100
        /*0272*/ 	.byte	0x08
	.zero		1


	//   ....[27]....
        /*0274*/ 	.word	0x00000450
        /*0278*/ 	.word	0x000000ff
        /*027c*/ 	.word	0x00000118
        /*0280*/ 	.short	0x0100
        /*0282*/ 	.byte	0x08
	.zero		1


	//   ....[28]....
        /*0284*/ 	.word	0x00000460
        /*0288*/ 	.word	0x000000ff
        /*028c*/ 	.word	0x00000070
        /*0290*/ 	.short	0x0100
        /*0292*/ 	.byte	0x08
	.zero		1


	//   ....[29]....
        /*0294*/ 	.word	0x00000470
        /*0298*/ 	.word	0x000000ff
        /*029c*/ 	.word	0x00000120
        /*02a0*/ 	.short	0x0100
        /*02a2*/ 	.byte	0x08
	.zero		1


	//   ....[30]....
        /*02a4*/ 	.word	0x00000480
        /*02a8*/ 	.word	0x000000ff
        /*02ac*/ 	.word	0x00000078
        /*02b0*/ 	.short	0x0100
        /*02b2*/ 	.byte	0x08
	.zero		1


	//   ....[31]....
        /*02b4*/ 	.word	0x00000490
        /*02b8*/ 	.word	0x000000ff
        /*02bc*/ 	.word	0x00000128
        /*02c0*/ 	.short	0x0100
        /*02c2*/ 	.byte	0x08
	.zero		1


	//   ....[32]....
        /*02c4*/ 	.word	0x000004a0
        /*02c8*/ 	.word	0x000000ff
        /*02cc*/ 	.word	0x00000080
        /*02d0*/ 	.short	0x0100
        /*02d2*/ 	.byte	0x08
	.zero		1


	//   ....[33]....
        /*02d4*/ 	.word	0x000004b0
        /*02d8*/ 	.word	0x000000ff
        /*02dc*/ 	.word	0x00000130
        /*02e0*/ 	.short	0x0100
        /*02e2*/ 	.byte	0x08
	.zero		1


	//   ....[34]....
        /*02e4*/ 	.word	0x000004c0
        /*02e8*/ 	.word	0x000000ff
        /*02ec*/ 	.word	0x00000088
        /*02f0*/ 	.short	0x0100
        /*02f2*/ 	.byte	0x08
	.zero		1


	//   ....[35]....
        /*02f4*/ 	.word	0x000004d0
        /*02f8*/ 	.word	0x000000ff
        /*02fc*/ 	.word	0x00000138
        /*0300*/ 	.short	0x0100
        /*0302*/ 	.byte	0x08
	.zero		1


	//   ....[36]....
        /*0304*/ 	.word	0x000004e0
        /*0308*/ 	.word	0x000000ff
        /*030c*/ 	.word	0x00000090
        /*0310*/ 	.short	0x0100
        /*0312*/ 	.byte	0x08
	.zero		1


	//   ....[37]....
        /*0314*/ 	.word	0x000004f0
        /*0318*/ 	.word	0x000000ff
        /*031c*/ 	.word	0x00000140
        /*0320*/ 	.short	0x0100
        /*0322*/ 	.byte	0x08
	.zero		1


	//   ....[38]....
        /*0324*/ 	.word	0x00000500
        /*0328*/ 	.word	0x000000ff
        /*032c*/ 	.word	0x00000098
        /*0330*/ 	.short	0x0100
        /*0332*/ 	.byte	0x08
	.zero		1


	//   ....[39]....
        /*0334*/ 	.word	0x00000510
        /*0338*/ 	.word	0x000000ff
        /*033c*/ 	.word	0x00000148
        /*0340*/ 	.short	0x0100
        /*0342*/ 	.byte	0x08
	.zero		1


	//   ....[40]....
        /*0344*/ 	.word	0x00000520
        /*0348*/ 	.word	0x000000ff
        /*034c*/ 	.word	0x000000a0
        /*0350*/ 	.short	0x0100
        /*0352*/ 	.byte	0x08
	.zero		1


	//   ....[41]....
        /*0354*/ 	.word	0x00000530
        /*0358*/ 	.word	0x000000ff
        /*035c*/ 	.word	0x00000150
        /*0360*/ 	.short	0x0100
        /*0362*/ 	.byte	0x08
	.zero		1


	//   ....[42]....
        /*0364*/ 	.word	0x00000540
        /*0368*/ 	.word	0x000000ff
        /*036c*/ 	.word	0x000000a8
        /*0370*/ 	.short	0x0100
        /*0372*/ 	.byte	0x08
	.zero		1


	//   ....[43]....
        /*0374*/ 	.word	0x00000550
        /*0378*/ 	.word	0x000000ff
        /*037c*/ 	.word	0x00000158
        /*0380*/ 	.short	0x0100
        /*0382*/ 	.byte	0x08
	.zero		1


	//   ....[44]....
        /*0384*/ 	.word	0x00000aa0
        /*0388*/ 	.word	0x000000ff
        /*038c*/ 	.word	0x00000190
        /*0390*/ 	.short	0x0100
        /*0392*/ 	.byte	0x08
	.zero		1


	//   ....[45]....
        /*0394*/ 	.word	0x00000b30
        /*0398*/ 	.word	0x000000ff
        /*039c*/ 	.word	0x00000198
        /*03a0*/ 	.short	0x0100
        /*03a2*/ 	.byte	0x08
	.zero		1


	//   ....[46]....
        /*03a4*/ 	.word	0x00000b60
        /*03a8*/ 	.word	0x000000ff
        /*03ac*/ 	.word	0x00000170
        /*03b0*/ 	.short	0x0100
        /*03b2*/ 	.byte	0x09
	.zero		1


	//   ....[47]....
        /*03b4*/ 	.word	0x00000b70
        /*03b8*/ 	.word	0x000000ff
        /*03bc*/ 	.word	0x00000178
        /*03c0*/ 	.short	0x0100
        /*03c2*/ 	.byte	0x09
	.zero		1


	//   ....[48]....
        /*03c4*/ 	.word	0x00000b80
        /*03c8*/ 	.word	0x000000ff
        /*03cc*/ 	.word	0x00000180
        /*03d0*/ 	.short	0x0100
        /*03d2*/ 	.byte	0x09
	.zero		1


	//   ....[49]....
        /*03d4*/ 	.word	0x00000b90
        /*03d8*/ 	.word	0x000000ff
        /*03dc*/ 	.word	0x00000188
        /*03e0*/ 	.short	0x0100
        /*03e2*/ 	.byte	0x09
	.zero		1


	//   ....[50]....
        /*03e4*/ 	.word	0x00001940
        /*03e8*/ 	.word	0x0000009f
        /*03ec*/ 	.word	0x00000000
        /*03f0*/ 	.short	0x010a
        /*03f2*/ 	.byte	0x2a
	.zero		1


	//   ....[51]....
        /*03f4*/ 	.word	0x00001af0
        /*03f8*/ 	.word	0x00000003
        /*03fc*/ 	.word	0x00000000
        /*0400*/ 	.short	0x010a
        /*0402*/ 	.byte	0x3f
	.zero		1


	//   ....[52]....
        /*0404*/ 	.word	0x00001b50
        /*0408*/ 	.word	0x00000003
        /*040c*/ 	.word	0x00000000
        /*0410*/ 	.short	0x010a
        /*0412*/ 	.byte	0x3f
	.zero		1


	//   ....[53]....
        /*0414*/ 	.word	0x00001d40
        /*0418*/ 	.word	0x000000ff
        /*041c*/ 	.word	0x00000000
        /*0420*/ 	.short	0x010a
        /*0422*/ 	.byte	0x04
	.zero		1


	//   ....[54]....
        /*0424*/ 	.word	0x00001d80
        /*0428*/ 	.word	0x000000ff
        /*042c*/ 	.word	0x00000000
        /*0430*/ 	.short	0x010a
        /*0432*/ 	.byte	0x04
	.zero		1


	//   ....[55]....
        /*0434*/ 	.word	0x00001e70
        /*0438*/ 	.word	0x00000004
        /*043c*/ 	.word	0x00000000
        /*0440*/ 	.short	0x0101
        /*0442*/ 	.byte	0x3f
	.zero		1


	//   ....[56]....
        /*0444*/ 	.word	0x00001f70
        /*0448*/ 	.word	0x000000a0
        /*044c*/ 	.word	0x00000000
        /*0450*/ 	.short	0x0101
        /*0452*/ 	.byte	0x2d
	.zero		1


	//   ....[57]....
        /*0454*/ 	.word	0x00002070
        /*0458*/ 	.word	0x00000000
        /*045c*/ 	.word	0x00000000
        /*0460*/ 	.short	0x0101
        /*0462*/ 	.byte	0x3f
	.zero		1


	//   ....[58]....
        /*0464*/ 	.word	0x00002130
        /*0468*/ 	.word	0x0000009f
        /*046c*/ 	.word	0x00000010
        /*0470*/ 	.short	0x010a
        /*0472*/ 	.byte	0x2a
	.zero		1


	//   ....[59]....
        /*0474*/ 	.word	0x00008570
        /*0478*/ 	.word	0x000000a2
        /*047c*/ 	.word	0x00000000
        /*0480*/ 	.short	0x0101
        /*0482*/ 	.byte	0x2d
	.zero		1


	//   ....[60]....
        /*0484*/ 	.word	0x00008f30
        /*0488*/ 	.word	0x0000000c
        /*048c*/ 	.word	0x000000b0
        /*0490*/ 	.short	0x010a
        /*0492*/ 	.byte	0x3f
	.zero		1


	//   ....[61]....
        /*0494*/ 	.word	0x000092f0
        /*0498*/ 	.word	0x00000004
        /*049c*/ 	.word	0x00000198
        /*04a0*/ 	.short	0x0101
        /*04a2*/ 	.byte	0x3f
	.zero		1


	//   ....[62]....
        /*04a4*/ 	.word	0x00009a80
        /*04a8*/ 	.word	0x00000007
        /*04ac*/ 	.word	0x00000000
        /*04b0*/ 	.short	0x010a
        /*04b2*/ 	.byte	0x3f
	.zero		1


	//   ....[63]....
        /*04b4*/ 	.word	0x00009b00
        /*04b8*/ 	.word	0x00000009
        /*04bc*/ 	.word	0x00000000
        /*04c0*/ 	.short	0x010a
        /*04c2*/ 	.byte	0x3f
	.zero		1


	//   ....[64]....
        /*04c4*/ 	.word	0x00009b90
        /*04c8*/ 	.word	0x00000006
        /*04cc*/ 	.word	0x00000000
        /*04d0*/ 	.short	0x010a
        /*04d2*/ 	.byte	0x3f
	.zero		1


	//   ....[65]....
        /*04d4*/ 	.word	0x00009c20
        /*04d8*/ 	.word	0x00000009
        /*04dc*/ 	.word	0x00000000
        /*04e0*/ 	.short	0x010a
        /*04e2*/ 	.byte	0x3f
	.zero		1


	//   ....[66]....
        /*04e4*/ 	.word	0x00009cb0
        /*04e8*/ 	.word	0x00000006
        /*04ec*/ 	.word	0x00000000
        /*04f0*/ 	.short	0x010a
        /*04f2*/ 	.byte	0x3f
	.zero		1


	//   ....[67]....
        /*04f4*/ 	.word	0x00009d40
        /*04f8*/ 	.word	0x00000009
        /*04fc*/ 	.word	0x00000000
        /*0500*/ 	.short	0x010a
        /*0502*/ 	.byte	0x3f
	.zero		1


	//   ....[68]....
        /*0504*/ 	.word	0x00009dd0
        /*0508*/ 	.word	0x00000006
        /*050c*/ 	.word	0x00000000
        /*0510*/ 	.short	0x010a
        /*0512*/ 	.byte	0x3f
	.zero		1


	//   ....[69]....
        /*0514*/ 	.word	0x00009e60
        /*0518*/ 	.word	0x00000009
        /*051c*/ 	.word	0x00000000
        /*0520*/ 	.short	0x010a
        /*0522*/ 	.byte	0x3f
	.zero		1


	//   ....[70]....
        /*0524*/ 	.word	0x00009ef0
        /*0528*/ 	.word	0x00000006
        /*052c*/ 	.word	0x00000000
        /*0530*/ 	.short	0x010a
        /*0532*/ 	.byte	0x3f
	.zero		1


	//   ....[71]....
        /*0534*/ 	.word	0x00009f80
        /*0538*/ 	.word	0x00000009
        /*053c*/ 	.word	0x00000000
        /*0540*/ 	.short	0x010a
        /*0542*/ 	.byte	0x3f
	.zero		1


	//   ....[72]....
        /*0544*/ 	.word	0x0000a010
        /*0548*/ 	.word	0x00000006
        /*054c*/ 	.word	0x00000000
        /*0550*/ 	.short	0x010a
        /*0552*/ 	.byte	0x3f
	.zero		1


	//   ....[73]....
        /*0554*/ 	.word	0x0000a0a0
        /*0558*/ 	.word	0x00000009
        /*055c*/ 	.word	0x00000000
        /*0560*/ 	.short	0x010a
        /*0562*/ 	.byte	0x3f
	.zero		1


	//   ....[74]....
        /*0564*/ 	.word	0x0000a130
        /*0568*/ 	.word	0x00000006
        /*056c*/ 	.word	0x00000000
        /*0570*/ 	.short	0x010a
        /*0572*/ 	.byte	0x3f
	.zero		1


	//   ....[75]....
        /*0574*/ 	.word	0x0000a1c0
        /*0578*/ 	.word	0x00000009
        /*057c*/ 	.word	0x00000000
        /*0580*/ 	.short	0x010a
        /*0582*/ 	.byte	0x3f
	.zero		1


	//   ....[76]....
        /*0584*/ 	.word	0x0000a250
        /*0588*/ 	.word	0x00000006
        /*058c*/ 	.word	0x00000000
        /*0590*/ 	.short	0x010a
        /*0592*/ 	.byte	0x3f
	.zero		1


	//   ....[77]....
        /*0594*/ 	.word	0x0000a2e0
        /*0598*/ 	.word	0x00000009
        /*059c*/ 	.word	0x00000000
        /*05a0*/ 	.short	0x010a
        /*05a2*/ 	.byte	0x3f
	.zero		1


	//   ....[78]....
        /*05a4*/ 	.word	0x0000a370
        /*05a8*/ 	.word	0x00000006
        /*05ac*/ 	.word	0x00000000
        /*05b0*/ 	.short	0x010a
        /*05b2*/ 	.byte	0x3f
	.zero		1


	//   ....[79]....
        /*05b4*/ 	.word	0x0000a400
        /*05b8*/ 	.word	0x00000009
        /*05bc*/ 	.word	0x00000000
        /*05c0*/ 	.short	0x010a
        /*05c2*/ 	.byte	0x3f
	.zero		1


	//   ....[80]....
        /*05c4*/ 	.word	0x0000a490
        /*05c8*/ 	.word	0x00000006
        /*05cc*/ 	.word	0x00000000
        /*05d0*/ 	.short	0x010a
        /*05d2*/ 	.byte	0x3f
	.zero		1


	//   ....[81]....
        /*05d4*/ 	.word	0x0000a520
        /*05d8*/ 	.word	0x00000009
        /*05dc*/ 	.word	0x00000000
        /*05e0*/ 	.short	0x010a
        /*05e2*/ 	.byte	0x3f
	.zero		1


	//   ....[82]....
        /*05e4*/ 	.word	0x0000a5b0
        /*05e8*/ 	.word	0x00000006
        /*05ec*/ 	.word	0x00000000
        /*05f0*/ 	.short	0x010a
        /*05f2*/ 	.byte	0x3f
	.zero		1


	//   ....[83]....
        /*05f4*/ 	.word	0x0000a640
        /*05f8*/ 	.word	0x00000003
        /*05fc*/ 	.word	0x00000000
        /*0600*/ 	.short	0x010a
        /*0602*/ 	.byte	0x3f
	.zero		1


	//   ....[84]....
        /*0604*/ 	.word	0x0000a6a0
        /*0608*/ 	.word	0x000000a1
        /*060c*/ 	.word	0x00000000
        /*0610*/ 	.short	0x010a
        /*0612*/ 	.byte	0x3f
	.zero		1


	//   ....[85]....
        /*0614*/ 	.word	0x0000a6f0
        /*0618*/ 	.word	0x00000003
        /*061c*/ 	.word	0x00000000
        /*0620*/ 	.short	0x010a
        /*0622*/ 	.byte	0x3f
	.zero		1


	//   ....[86]....
        /*0624*/ 	.word	0x0000a750
        /*0628*/ 	.word	0x00000005
        /*062c*/ 	.word	0x00000000
        /*0630*/ 	.short	0x010a
        /*0632*/ 	.byte	0x3f
	.zero		1


	//   ....[87]....
        /*0634*/ 	.word	0x0000a7a0
        /*0638*/ 	.word	0x000000a1
        /*063c*/ 	.word	0x00000010
        /*0640*/ 	.short	0x010a
        /*0642*/ 	.byte	0x3f
	.zero		1


	//   ....[88]....
        /*0644*/ 	.word	0x0000a870
        /*0648*/ 	.word	0x0000000c
        /*064c*/ 	.word	0x000000b0
        /*0650*/ 	.short	0x010a
        /*0652*/ 	.byte	0x3f
	.zero		1


	//   ....[89]....
        /*0654*/ 	.word	0x0000a940
        /*0658*/ 	.word	0x00000007
        /*065c*/ 	.word	0x00000000
        /*0660*/ 	.short	0x010a
        /*0662*/ 	.byte	0x3f
	.zero		1


	//   ....[90]....
        /*0664*/ 	.word	0x0000a990
        /*0668*/ 	.word	0x00000009
        /*066c*/ 	.word	0x00000000
        /*0670*/ 	.short	0x010a
        /*0672*/ 	.byte	0x3f
	.zero		1


	//   ....[91]....
        /*0674*/ 	.word	0x0000a9e0
        /*0678*/ 	.word	0x00000006
        /*067c*/ 	.word	0x00000000
        /*0680*/ 	.short	0x010a
        /*0682*/ 	.byte	0x3f
	.zero		1


	//   ....[92]....
        /*0684*/ 	.word	0x0000aa30
        /*0688*/ 	.word	0x00000009
        /*068c*/ 	.word	0x00000000
        /*0690*/ 	.short	0x010a
        /*0692*/ 	.byte	0x3f
	.zero		1


	//   ....[93]....
        /*0694*/ 	.word	0x0000aa80
        /*0698*/ 	.word	0x00000006
        /*069c*/ 	.word	0x00000000
        /*06a0*/ 	.short	0x010a
        /*06a2*/ 	.byte	0x3f
	.zero		1


	//   ....[94]....
        /*06a4*/ 	.word	0x0000aad0
        /*06a8*/ 	.word	0x00000009
        /*06ac*/ 	.word	0x00000000
        /*06b0*/ 	.short	0x010a
        /*06b2*/ 	.byte	0x3f
	.zero		1


	//   ....[95]....
        /*06b4*/ 	.word	0x0000ab20
        /*06b8*/ 	.word	0x00000006
        /*06bc*/ 	.word	0x00000000
        /*06c0*/ 	.short	0x010a
        /*06c2*/ 	.byte	0x3f
	.zero		1


	//   ....[96]....
        /*06c4*/ 	.word	0x0000ab70
        /*06c8*/ 	.word	0x00000009
        /*06cc*/ 	.word	0x00000000
        /*06d0*/ 	.short	0x010a
        /*06d2*/ 	.byte	0x3f
	.zero		1


	//   ....[97]....
        /*06d4*/ 	.word	0x0000abc0
        /*06d8*/ 	.word	0x00000006
        /*06dc*/ 	.word	0x00000000
        /*06e0*/ 	.short	0x010a
        /*06e2*/ 	.byte	0x3f
	.zero		1


	//   ....[98]....
        /*06e4*/ 	.word	0x0000ac10
        /*06e8*/ 	.word	0x00000009
        /*06ec*/ 	.word	0x00000000
        /*06f0*/ 	.short	0x010a
        /*06f2*/ 	.byte	0x3f
	.zero		1


	//   ....[99]....
        /*06f4*/ 	.word	0x0000ac60
        /*06f8*/ 	.word	0x00000006
        /*06fc*/ 	.word	0x00000000
        /*0700*/ 	.short	0x010a
        /*0702*/ 	.byte	0x3f
	.zero		1


	//   ....[100]....
        /*0704*/ 	.word	0x0000acb0
        /*0708*/ 	.word	0x00000009
        /*070c*/ 	.word	0x00000000
        /*0710*/ 	.short	0x010a
        /*0712*/ 	.byte	0x3f
	.zero		1


	//   ....[101]....
        /*0714*/ 	.word	0x0000ad00
        /*0718*/ 	.word	0x00000006
        /*071c*/ 	.word	0x00000000
        /*0720*/ 	.short	0x010a
        /*0722*/ 	.byte	0x3f
	.zero		1


	//   ....[102]....
        /*0724*/ 	.word	0x0000ad50
        /*0728*/ 	.word	0x00000009
        /*072c*/ 	.word	0x00000000
        /*0730*/ 	.short	0x010a
        /*0732*/ 	.byte	0x3f
	.zero		1


	//   ....[103]....
        /*0734*/ 	.word	0x0000ada0
        /*0738*/ 	.word	0x00000006
        /*073c*/ 	.word	0x00000000
        /*0740*/ 	.short	0x010a
        /*0742*/ 	.byte	0x3f
	.zero		1


	//   ....[104]....
        /*0744*/ 	.word	0x0000adf0
        /*0748*/ 	.word	0x00000009
        /*074c*/ 	.word	0x00000000
        /*0750*/ 	.short	0x010a
        /*0752*/ 	.byte	0x3f
	.zero		1


	//   ....[105]....
        /*0754*/ 	.word	0x0000ae40
        /*0758*/ 	.word	0x00000006
        /*075c*/ 	.word	0x00000000
        /*0760*/ 	.short	0x010a
        /*0762*/ 	.byte	0x3f
	.zero		1


	//   ....[106]....
        /*0764*/ 	.word	0x0000ae90
        /*0768*/ 	.word	0x00000009
        /*076c*/ 	.word	0x00000000
        /*0770*/ 	.short	0x010a
        /*0772*/ 	.byte	0x3f
	.zero		1


	//   ....[107]....
        /*0774*/ 	.word	0x0000aee0
        /*0778*/ 	.word	0x00000006
        /*077c*/ 	.word	0x00000000
        /*0780*/ 	.short	0x010a
        /*0782*/ 	.byte	0x3f
	.zero		1


	//   ....[108]....
        /*0784*/ 	.word	0x0000af30
        /*0788*/ 	.word	0x00000009
        /*078c*/ 	.word	0x00000000
        /*0790*/ 	.short	0x010a
        /*0792*/ 	.byte	0x3f
	.zero		1


	//   ....[109]....
        /*0794*/ 	.word	0x0000af80
        /*0798*/ 	.word	0x00000006
        /*079c*/ 	.word	0x00000000
        /*07a0*/ 	.short	0x010a
        /*07a2*/ 	.byte	0x3f
	.zero		1


	//----- nvinfo : EIATTR_NUM_MBARRIERS
	.align		4
.L_37:
        /*07a4*/ 	.byte	0x03, 0x38
        /*07a6*/ 	.short	0x0032


	//----- nvinfo : EIATTR_EXIT_INSTR_OFFSETS
	.align		4
        /*07a8*/ 	.byte	0x04, 0x1c
        /*07aa*/ 	.short	(.L_39 - .L_38)


	//   ....[0]....
.L_38:
        /*07ac*/ 	.word	0x00001680


	//   ....[1]....
        /*07b0*/ 	.word	0x000016e0


	//   ....[2]....
        /*07b4*/ 	.word	0x00008c00


	//   ....[3]....
        /*07b8*/ 	.word	0x00008c30


	//   ....[4]....
        /*07bc*/ 	.word	0x0000a690


	//----- nvinfo : EIATTR_MAX_THREADS
	.align		4
.L_39:
        /*07c0*/ 	.byte	0x04, 0x05
        /*07c2*/ 	.short	(.L_41 - .L_40)
.L_40:
        /*07c4*/ 	.word	0x00000180
        /*07c8*/ 	.word	0x00000001
        /*07cc*/ 	.word	0x00000001


	//----- nvinfo : EIATTR_CRS_STACK_SIZE
	.align		4
.L_41:
        /*07d0*/ 	.byte	0x04, 0x1e
        /*07d2*/ 	.short	(.L_43 - .L_42)
.L_42:
        /*07d4*/ 	.word	0x00000000


	//----- nvinfo : EIATTR_CBANK_PARAM_SIZE
	.align		4
.L_43:
        /*07d8*/ 	.byte	0x03, 0x19
        /*07da*/ 	.short	0x0470


	//----- nvinfo : EIATTR_PARAM_CBANK
	.align		4
        /*07dc*/ 	.byte	0x04, 0x0a
        /*07de*/ 	.short	(.L_45 - .L_44)
	.align		4
.L_44:
        /*07e0*/ 	.word	index@(.nv.constant0._ZN7cutlass13device_kernelINS_4gemm6kernel13GemmUniversalIN4cute5tupleIJiiiiEEENS1_10collective13CollectiveMmaINS1_34MainloopSm90TmaGmmaWarpSpecializedILi22ENS5_IJNS4_1CILi4EEENSA_ILi1EEESC_EEENS1_32KernelTmaWarpSpecializedPingpongEEENS5_IJNSA_ILi64EEENSA_ILi256EEENSA_ILi32EEEEEEaNS5_IJlSC_lEEEaSK_NS4_8TiledMMAINS4_8MMA_AtomIJNS4_4SM904GMMA27MMA_64x256x32_S32S8S8_SS_TNEEEENS4_6LayoutINS5_IJSC_SC_SC_EEENS5_IJNSA_ILi0EEEST_ST_EEEEENS5_IJNS4_10UnderscoreESW_SW_EEEEENS4_13SM90_TMA_LOADENS4_14ComposedLayoutINS4_7SwizzleILi1ELi4ELi3EEENS4_18smem_ptr_flag_bitsILi8EEENSR_INS5_IJNSA_ILi8EEESI_EEENS5_IJSI_SC_EEEEEEEvNS4_8identityENS4_23SM90_TMA_LOAD_MULTICASTES19_vS1A_EENS_8epilogue10collective6detail29Sm90TmaWarpSpecializedAdapterINS1E_15DefaultEpilogueIaSK_SK_NS1D_6thread17LinearCombinationIaLi1EiiLNS1I_9ScaleType4KindE0ELNS_15FloatRoundStyleE2EaEENS1_15EpilogueDefaultEEEEEvvEEEEvNT_6ParamsE)
        /*07e4*/ 	.short	0x0210
        /*07e6*/ 	.short	0x0470


	//----- nvinfo : EIATTR_SW_WAR
	.align		4
.L_45:
        /*07e8*/ 	.byte	0x04, 0x36
        /*07ea*/ 	.short	(.L_47 - .L_46)
.L_46:
        /*07ec*/ 	.word	0x00000008
.L_47:


//--------------------- .nv.callgraph             --------------------------
	.section	.nv.callgraph,"",@"SHT_CUDA_CALLGRAPH"
	.align	4
	.sectionentsize	8
	.align		4
        /*0000*/ 	.word	0x00000000
	.align		4
        /*0004*/ 	.word	0xffffffff
	.align		4
        /*0008*/ 	.word	index@(_ZN7cutlass13device_kernelINS_4gemm6kernel13GemmUniversalIN4cute5tupleIJiiiiEEENS1_10collective13CollectiveMmaINS1_34MainloopSm90TmaGmmaWarpSpecializedILi22ENS5_IJNS4_1CILi4EEENSA_ILi1EEESC_EEENS1_32KernelTmaWarpSpecializedPingpongEEENS5_IJNSA_ILi64EEENSA_ILi256EEENSA_ILi32EEEEEEaNS5_IJlSC_lEEEaSK_NS4_8TiledMMAINS4_8MMA_AtomIJNS4_4SM904GMMA27MMA_64x256x32_S32S8S8_SS_TNEEEENS4_6LayoutINS5_IJSC_SC_SC_EEENS5_IJNSA_ILi0EEEST_ST_EEEEENS5_IJNS4_10UnderscoreESW_SW_EEEEENS4_13SM90_TMA_LOADENS4_14ComposedLayoutINS4_7SwizzleILi1ELi4ELi3EEENS4_18smem_ptr_flag_bitsILi8EEENSR_INS5_IJNSA_ILi8EEESI_EEENS5_IJSI_SC_EEEEEEEvNS4_8identityENS4_23SM90_TMA_LOAD_MULTICASTES19_vS1A_EENS_8epilogue10collective6detail29Sm90TmaWarpSpecializedAdapterINS1E_15DefaultEpilogueIaSK_SK_NS1D_6thread17LinearCombinationIaLi1EiiLNS1I_9ScaleType4KindE0ELNS_15FloatRoundStyleE2EaEENS1_15EpilogueDefaultEEEEEvvEEEEvNT_6ParamsE)
	.align		4
        /*000c*/ 	.word	index@(__assertfail)
	.align		4
        /*0010*/ 	.word	0x00000000
	.align		4
        /*0014*/ 	.word	0xfffffffe
	.align		4
        /*0018*/ 	.word	0x00000000
	.align		4
        /*001c*/ 	.word	0xfffffffd
	.align		4
        /*0020*/ 	.word	0x00000000
	.align		4
        /*0024*/ 	.word	0xfffffffc


//--------------------- .nv.constant4             --------------------------
	.section	.nv.constant4,"a",@progbits
	.align	8
	.align		8
.nv.constant4:
        /*0000*/ 	.dword	__assertfail
	.align		8
        /*0008*/ 	.dword	__unnamed_1
	.align		8
        /*0010*/ 	.dword	_ZN40_INTERNAL_57d69a8d_4_k_cu_08341a8e_278474cuda3std3__45__cpo5beginE
	.align		8
        /*0018*/ 	.dword	_ZN40_INTERNAL_57d69a8d_4_k_cu_08341a8e_278474cuda3std3__45__cpo3endE
	.align		8
        /*0020*/ 	.dword	_ZN40_INTERNAL_57d69a8d_4_k_cu_08341a8e_278474cuda3std3__45__cpo6cbeginE
	.align		8
        /*0028*/ 	.dword	_ZN40_INTERNAL_57d69a8d_4_k_cu_08341a8e_278474cuda3std3__45__cpo4cendE
	.align		8
        /*0030*/ 	.dword	_ZN40_INTERNAL_57d69a8d_4_k_cu_08341a8e_278474cuda3std3__442_GLOBAL__N__57d69a8d_4_k_cu_08341a8e_278476ignoreE
	.align		8
        /*0038*/ 	.dword	_ZN40_INTERNAL_57d69a8d_4_k_cu_08341a8e_278474cuda3std3__419piecewise_constructE
	.align		8
        /*0040*/ 	.dword	_ZN40_INTERNAL_57d69a8d_4_k_cu_08341a8e_278474cuda3std3__48in_placeE
	.align		8
        /*0048*/ 	.dword	_ZN40_INTERNAL_57d69a8d_4_k_cu_08341a8e_278474cuda3std6ranges3__45__cpo4swapE
	.align		8
        /*0050*/ 	.dword	_ZN40_INTERNAL_57d69a8d_4_k_cu_08341a8e_278474cuda3std6ranges3__45__cpo9iter_moveE
	.align		8
        /*0058*/ 	.dword	_ZN40_INTERNAL_57d69a8d_4_k_cu_08341a8e_278474cute7productE
	.align		8
        /*0060*/ 	.dword	_ZN40_INTERNAL_57d69a8d_4_k_cu_08341a8e_278474cute1_E
	.align		8
        /*0068*/ 	.dword	$str$22
	.align		8
        /*0070*/ 	.dword	$str$23


//--------------------- .text._ZN7cutlass13device_kernelINS_4gemm6kernel13GemmUniversalIN4cute5tupleIJiiiiEEENS1_10collective13CollectiveMmaINS1_34MainloopSm90TmaGmmaWarpSpecializedILi22ENS5_IJNS4_1CILi4EEENSA_ILi1EEESC_EEENS1_32KernelTmaWarpSpecializedPingpongEEENS5_IJNSA_ILi64EEENSA_ILi256EEENSA_ILi32EEEEEEaNS5_IJlSC_lEEEaSK_NS4_8TiledMMAINS4_8MMA_AtomIJNS4_4SM904GMMA27MMA_64x256x32_S32S8S8_SS_TNEEEENS4_6LayoutINS5_IJSC_SC_SC_EEENS5_IJNSA_ILi0EEEST_ST_EEEEENS5_IJNS4_10UnderscoreESW_SW_EEEEENS4_13SM90_TMA_LOADENS4_14ComposedLayoutINS4_7SwizzleILi1ELi4ELi3EEENS4_18smem_ptr_flag_bitsILi8EEENSR_INS5_IJNSA_ILi8EEESI_EEENS5_IJSI_SC_EEEEEEEvNS4_8identityENS4_23SM90_TMA_LOAD_MULTICASTES19_vS1A_EENS_8epilogue10collective6detail29Sm90TmaWarpSpecializedAdapterINS1E_15DefaultEpilogueIaSK_SK_NS1D_6thread17LinearCombinationIaLi1EiiLNS1I_9ScaleType4KindE0ELNS_15FloatRoundStyleE2EaEENS1_15EpilogueDefaultEEEEEvvEEEEvNT_6ParamsE --------------------------
	.section	.text._ZN7cutlass13device_kernelINS_4gemm6kernel13GemmUniversalIN4cute5tupleIJiiiiEEENS1_10collective13CollectiveMmaINS1_34MainloopSm90TmaGmmaWarpSpecializedILi22ENS5_IJNS4_1CILi4EEENSA_ILi1EEESC_EEENS1_32KernelTmaWarpSpecializedPingpongEEENS5_IJNSA_ILi64EEENSA_ILi256EEENSA_ILi32EEEEEEaNS5_IJlSC_lEEEaSK_NS4_8TiledMMAINS4_8MMA_AtomIJNS4_4SM904GMMA27MMA_64x256x32_S32S8S8_SS_TNEEEENS4_6LayoutINS5_IJSC_SC_SC_EEENS5_IJNSA_ILi0EEEST_ST_EEEEENS5_IJNS4_10UnderscoreESW_SW_EEEEENS4_13SM90_TMA_LOADENS4_14ComposedLayoutINS4_7SwizzleILi1ELi4ELi3EEENS4_18smem_ptr_flag_bitsILi8EEENSR_INS5_IJNSA_ILi8EEESI_EEENS5_IJSI_SC_EEEEEEEvNS4_8identityENS4_23SM90_TMA_LOAD_MULTICASTES19_vS1A_EENS_8epilogue10collective6detail29Sm90TmaWarpSpecializedAdapterINS1E_15DefaultEpilogueIaSK_SK_NS1D_6thread17LinearCombinationIaLi1EiiLNS1I_9ScaleType4KindE0ELNS_15FloatRoundStyleE2EaEENS1_15EpilogueDefaultEEEEEvvEEEEvNT_6ParamsE,"ax",@progbits
	.align	128
.text._ZN7cutlass13device_kernelINS_4gemm6kernel13GemmUniversalIN4cute5tupleIJiiiiEEENS1_10collective13CollectiveMmaINS1_34MainloopSm90TmaGmmaWarpSpecializedILi22ENS5_IJNS4_1CILi4EEENSA_ILi1EEESC_EEENS1_32KernelTmaWarpSpecializedPingpongEEENS5_IJNSA_ILi64EEENSA_ILi256EEENSA_ILi32EEEEEEaNS5_IJlSC_lEEEaSK_NS4_8TiledMMAINS4_8MMA_AtomIJNS4_4SM904GMMA27MMA_64x256x32_S32S8S8_SS_TNEEEENS4_6LayoutINS5_IJSC_SC_SC_EEENS5_IJNSA_ILi0EEEST_ST_EEEEENS5_IJNS4_10UnderscoreESW_SW_EEEEENS4_13SM90_TMA_LOADENS4_14ComposedLayoutINS4_7SwizzleILi1ELi4ELi3EEENS4_18smem_ptr_flag_bitsILi8EEENSR_INS5_IJNSA_ILi8EEESI_EEENS5_IJSI_SC_EEEEEEEvNS4_8identityENS4_23SM90_TMA_LOAD_MULTICASTES19_vS1A_EENS_8epilogue10collective6detail29Sm90TmaWarpSpecializedAdapterINS1E_15DefaultEpilogueIaSK_SK_NS1D_6thread17LinearCombinationIaLi1EiiLNS1I_9ScaleType4KindE0ELNS_15FloatRoundStyleE2EaEENS1_15EpilogueDefaultEEEEEvvEEEEvNT_6ParamsE:
        .type           _ZN7cutlass13device_kernelINS_4gemm6kernel13GemmUniversalIN4cute5tupleIJiiiiEEENS1_10collective13CollectiveMmaINS1_34MainloopSm90TmaGmmaWarpSpecializedILi22ENS5_IJNS4_1CILi4EEENSA_ILi1EEESC_EEENS1_32KernelTmaWarpSpecializedPingpongEEENS5_IJNSA_ILi64EEENSA_ILi256EEENSA_ILi32EEEEEEaNS5_IJlSC_lEEEaSK_NS4_8TiledMMAINS4_8MMA_AtomIJNS4_4SM904GMMA27MMA_64x256x32_S32S8S8_SS_TNEEEENS4_6LayoutINS5_IJSC_SC_SC_EEENS5_IJNSA_ILi0EEEST_ST_EEEEENS5_IJNS4_10UnderscoreESW_SW_EEEEENS4_13SM90_TMA_LOADENS4_14ComposedLayoutINS4_7SwizzleILi1ELi4ELi3EEENS4_18smem_ptr_flag_bitsILi8EEENSR_INS5_IJNSA_ILi8EEESI_EEENS5_IJSI_SC_EEEEEEEvNS4_8identityENS4_23SM90_TMA_LOAD_MULTICASTES19_vS1A_EENS_8epilogue10collective6detail29Sm90TmaWarpSpecializedAdapterINS1E_15DefaultEpilogueIaSK_SK_NS1D_6thread17LinearCombinationIaLi1EiiLNS1I_9ScaleType4KindE0ELNS_15FloatRoundStyleE2EaEENS1_15EpilogueDefaultEEEEEvvEEEEvNT_6ParamsE,@function
        .size           _ZN7cutlass13device_kernelINS_4gemm6kernel13GemmUniversalIN4cute5tupleIJiiiiEEENS1_10collective13CollectiveMmaINS1_34MainloopSm90TmaGmmaWarpSpecializedILi22ENS5_IJNS4_1CILi4EEENSA_ILi1EEESC_EEENS1_32KernelTmaWarpSpecializedPingpongEEENS5_IJNSA_ILi64EEENSA_ILi256EEENSA_ILi32EEEEEEaNS5_IJlSC_lEEEaSK_NS4_8TiledMMAINS4_8MMA_AtomIJNS4_4SM904GMMA27MMA_64x256x32_S32S8S8_SS_TNEEEENS4_6LayoutINS5_IJSC_SC_SC_EEENS5_IJNSA_ILi0EEEST_ST_EEEEENS5_IJNS4_10UnderscoreESW_SW_EEEEENS4_13SM90_TMA_LOADENS4_14ComposedLayoutINS4_7SwizzleILi1ELi4ELi3EEENS4_18smem_ptr_flag_bitsILi8EEENSR_INS5_IJNSA_ILi8EEESI_EEENS5_IJSI_SC_EEEEEEEvNS4_8identityENS4_23SM90_TMA_LOAD_MULTICASTES19_vS1A_EENS_8epilogue10collective6detail29Sm90TmaWarpSpecializedAdapterINS1E_15DefaultEpilogueIaSK_SK_NS1D_6thread17LinearCombinationIaLi1EiiLNS1I_9ScaleType4KindE0ELNS_15FloatRoundStyleE2EaEENS1_15EpilogueDefaultEEEEEvvEEEEvNT_6ParamsE,(.L_x_370 - _ZN7cutlass13device_kernelINS_4gemm6kernel13GemmUniversalIN4cute5tupleIJiiiiEEENS1_10collective13CollectiveMmaINS1_34MainloopSm90TmaGmmaWarpSpecializedILi22ENS5_IJNS4_1CILi4EEENSA_ILi1EEESC_EEENS1_32KernelTmaWarpSpecializedPingpongEEENS5_IJNSA_ILi64EEENSA_ILi256EEENSA_ILi32EEEEEEaNS5_IJlSC_lEEEaSK_NS4_8TiledMMAINS4_8MMA_AtomIJNS4_4SM904GMMA27MMA_64x256x32_S32S8S8_SS_TNEEEENS4_6LayoutINS5_IJSC_SC_SC_EEENS5_IJNSA_ILi0EEEST_ST_EEEEENS5_IJNS4_10UnderscoreESW_SW_EEEEENS4_13SM90_TMA_LOADENS4_14ComposedLayoutINS4_7SwizzleILi1ELi4ELi3EEENS4_18smem_ptr_flag_bitsILi8EEENSR_INS5_IJNSA_ILi8EEESI_EEENS5_IJSI_SC_EEEEEEEvNS4_8identityENS4_23SM90_TMA_LOAD_MULTICASTES19_vS1A_EENS_8epilogue10collective6detail29Sm90TmaWarpSpecializedAdapterINS1E_15DefaultEpilogueIaSK_SK_NS1D_6thread17LinearCombinationIaLi1EiiLNS1I_9ScaleType4KindE0ELNS_15FloatRoundStyleE2EaEENS1_15EpilogueDefaultEEEEEvvEEEEvNT_6ParamsE)
        .other          _ZN7cutlass13device_kernelINS_4gemm6kernel13GemmUniversalIN4cute5tupleIJiiiiEEENS1_10collective13CollectiveMmaINS1_34MainloopSm90TmaGmmaWarpSpecializedILi22ENS5_IJNS4_1CILi4EEENSA_ILi1EEESC_EEENS1_32KernelTmaWarpSpecializedPingpongEEENS5_IJNSA_ILi64EEENSA_ILi256EEENSA_ILi32EEEEEEaNS5_IJlSC_lEEEaSK_NS4_8TiledMMAINS4_8MMA_AtomIJNS4_4SM904GMMA27MMA_64x256x32_S32S8S8_SS_TNEEEENS4_6LayoutINS5_IJSC_SC_SC_EEENS5_IJNSA_ILi0EEEST_ST_EEEEENS5_IJNS4_10UnderscoreESW_SW_EEEEENS4_13SM90_TMA_LOADENS4_14ComposedLayoutINS4_7SwizzleILi1ELi4ELi3EEENS4_18smem_ptr_flag_bitsILi8EEENSR_INS5_IJNSA_ILi8EEESI_EEENS5_IJSI_SC_EEEEEEEvNS4_8identityENS4_23SM90_TMA_LOAD_MULTICASTES19_vS1A_EENS_8epilogue10collective6detail29Sm90TmaWarpSpecializedAdapterINS1E_15DefaultEpilogueIaSK_SK_NS1D_6thread17LinearCombinationIaLi1EiiLNS1I_9ScaleType4KindE0ELNS_15FloatRoundStyleE2EaEENS1_15EpilogueDefaultEEEEEvvEEEEvNT_6ParamsE,@"STO_CUDA_ENTRY STV_DEFAULT"
_ZN7cutlass13device_kernelINS_4gemm6kernel13GemmUniversalIN4cute5tupleIJiiiiEEENS1_10collective13CollectiveMmaINS1_34MainloopSm90TmaGmmaWarpSpecializedILi22ENS5_IJNS4_1CILi4EEENSA_ILi1EEESC_EEENS1_32KernelTmaWarpSpecializedPingpongEEENS5_IJNSA_ILi64EEENSA_ILi256EEENSA_ILi32EEEEEEaNS5_IJlSC_lEEEaSK_NS4_8TiledMMAINS4_8MMA_AtomIJNS4_4SM904GMMA27MMA_64x256x32_S32S8S8_SS_TNEEEENS4_6LayoutINS5_IJSC_SC_SC_EEENS5_IJNSA_ILi0EEEST_ST_EEEEENS5_IJNS4_10UnderscoreESW_SW_EEEEENS4_13SM90_TMA_LOADENS4_14ComposedLayoutINS4_7SwizzleILi1ELi4ELi3EEENS4_18smem_ptr_flag_bitsILi8EEENSR_INS5_IJNSA_ILi8EEESI_EEENS5_IJSI_SC_EEEEEEEvNS4_8identityENS4_23SM90_TMA_LOAD_MULTICASTES19_vS1A_EENS_8epilogue10collective6detail29Sm90TmaWarpSpecializedAdapterINS1E_15DefaultEpilogueIaSK_SK_NS1D_6thread17LinearCombinationIaLi1EiiLNS1I_9ScaleType4KindE0ELNS_15FloatRoundStyleE2EaEENS1_15EpilogueDefaultEEEEEvvEEEEvNT_6ParamsE:
[----:B------:R-:W0:Y:S02]  /*0000*/  LDC R1, c[0x0][0x28] ;  /* 0x00000a00ff017b82 */ /* 0x000e240000000800 */
[----:B0-----:R-:W-:Y:S01]  /*0010*/  VIADD R1, R1, 0xfffffff8 ;  /* 0xfffffff801017836 */ /* 0x001fe20000000000 */
[----:B------:R-:W0:Y:S01]  /*0020*/  S2R R4, SR_TID.X ;  /* 0x0000000000047919 */ /* 0x000e220000002100 */
[----:B------:R-:W-:Y:S01]  /*0030*/  ELECT P0, URZ, PT ;  /* 0x00000000003f782f */ /* 0x000fe20003800000 */
[----:B------:R-:W-:Y:S01]  /*0040*/  BSSY B0, `(.L_x_0) ;  /* 0x000000f000007945 */ /* 0x000fe20003800000 */
[--C-:B0-----:R-:W-:Y:S02]  /*0050*/  SHF.R.U32.HI R2, RZ, 0x5, R4.reuse ;  /* 0x00000005ff027819 */ /* 0x101fe40000011604 */
[----:B------:R-:W-:-:S03]  /*0060*/  SHF.R.U32.HI R7, RZ, 0x7, R4 ;  /* 0x00000007ff077819 */ /* 0x000fc60000011604 */
[----:B------:R-:W0:Y:S04]  /*0070*/  SHFL.IDX PT, R5, R2, RZ, 0x1f ;  /* 0x00001fff02057589 */ /* 0x000e2800000e0000 */
[----:B------:R1:W2:Y:S01]  /*0080*/  SHFL.IDX PT, R10, R7, RZ, 0x1f ;  /* 0x00001fff070a7589 */ /* 0x0002a200000e0000 */
[----:B0-----:R-:W-:-:S13]  /*0090*/  ISETP.NE.OR P0, PT, R5, RZ, !P0 ;  /* 0x000000ff0500720c */ /* 0x001fda0004705670 */
[----:B-12---:R-:W-:Y:S05]  /*00a0*/  @P0 BRA `(.L_x_1) ;  /* 0x0000000000200947 */ /* 0x006fea0003800000 */
[----:B------:R-:W-:Y:S02]  /*00b0*/  ULDC.64 UR4, c[0x0][0x198] ;  /* 0x0000660000047ab9 */ /* 0x000fe40000000a00 */
[----:B------:R-:W-:Y:S02]  /*00c0*/  UIADD3 UR6, UP0, UR4, 0xf0, URZ ;  /* 0x000000f004067890 */ /* 0x000fe4000ff1e03f */
[----:B------:R-:W-:Y:S02]  /*00d0*/  UIADD3 UR4, UP1, UR4, 0x1f0, URZ ;  /* 0x000001f004047890 */ /* 0x000fe4000ff3e03f */
[----:B------:R-:W-:Y:S02]  /*00e0*/  UIADD3.X UR7, URZ, UR5, URZ, UP0, !UPT ;  /* 0x000000053f077290 */ /* 0x000fe400087fe43f */
[----:B------:R-:W-:-:S07]  /*00f0*/  UIADD3.X UR5, URZ, UR5, URZ, UP1, !UPT ;  /* 0x000000053f057290 */ /* 0x000fce0008ffe43f */
[----:B------:R0:W-:Y:S02]  /*0100*/  UTMACCTL.PF [UR6] ;  /* 0x00000000060079b9 */ /* 0x0001e40008040000 */
[----:B------:R0:W-:Y:S02]  /*0110*/  UTMACCTL.PF [UR4] ;  /* 0x00000000040079b9 */ /* 0x0001e40008040000 */
[----:B0-----:R-:W-:Y:S01]  /*0120*/  NOP ;  /* 0x0000000000007918 */ /* 0x001fe20000000000 */
.L_x_1:
[----:B------:R-:W-:Y:S05]  /*0130*/  BSYNC B0 ;  /* 0x0000000000007941 */ /* 0x000fea0003800000 */
.L_x_0:
[----:B------:R-:W0:Y:S01]  /*0140*/  SHFL.IDX PT, R8, R2, RZ, 0x1f ;  /* 0x00001fff02087589 */ /* 0x000e2200000e0000 */
[----:B------:R-:W-:-:S04]  /*0150*/  SHF.R.S32.HI R3, RZ, 0x1f, R4 ;  /* 0x0000001fff037819 */ /* 0x000fc80000011404 */
[----:B------:R-:W-:-:S04]  /*0160*/  LEA.HI R3, R3, R4, RZ, 0x7 ;  /* 0x0000000403037211 */ /* 0x000fc800078f38ff */
[----:B------:R-:W-:-:S05]  /*0170*/  LOP3.LUT R3, R3, 0xffffff80, RZ, 0xc0, !PT ;  /* 0xffffff8003037812 */ /* 0x000fca00078ec0ff */
[----:B------:R-:W-:Y:S01]  /*0180*/  IMAD.IADD R3, R4, 0x1, -R3 ;  /* 0x0000000104037824 */ /* 0x000fe200078e0a03 */
[----:B0-----:R-:W-:-:S13]  /*0190*/  ISETP.NE.AND P0, PT, R8, RZ, PT ;  /* 0x000000ff0800720c */ /* 0x001fda0003f05270 */
[----:B------:R-:W-:Y:S05]  /*01a0*/  @P0 BRA `(.L_x_2) ;  /* 0x0000000000f40947 */ /* 0x000fea0003800000 */
[----:B------:R-:W-:Y:S01]  /*01b0*/  ELECT P0, URZ, PT ;  /* 0x00000000003f782f */ /* 0x000fe20003800000 */
[----:B------:R-:W-:-:S12]  /*01c0*/  BSSY B0, `(.L_x_2) ;  /* 0x000003b000007945 */ /* 0x000fd80003800000 */
[----:B------:R-:W-:Y:S05]  /*01d0*/  @!P0 BRA `(.L_x_3) ;  /* 0x0000000000e48947 */ /* 0x000fea0003800000 */
[----:B------:R-:W0:Y:S01]  /*01e0*/  S2UR UR8, SR_CgaCtaId ;  /* 0x00000000000879c3 */ /* 0x000e220000008800 */
[----:B------:R-:W-:Y:S01]  /*01f0*/  UMOV UR4, 0x400 ;  /* 0x0000040000047882 */ /* 0x000fe20000000000 */
[----:B------:R-:W-:Y:S01]  /*0200*/  UMOV UR5, 0x1 ;  /* 0x0000000100057882 */ /* 0x000fe20000000000 */
[----:B------:R-:W-:Y:S02]  /*0210*/  UMOV UR6, 0x4 ;  /* 0x0000000400067882 */ /* 0x000fe40000000000 */
[----:B------:R-:W-:-:S04]  /*0220*/  UIADD3 UR6, -UR6, 0x100000, URZ ;  /* 0x0010000006067890 */ /* 0x000fc8000fffe13f */
[----:B------:R-:W-:Y:S02]  /*0230*/  USHF.L.U32 UR7, UR6, 0xb, URZ ;  /* 0x0000000b06077899 */ /* 0x000fe4000800063f */
[----:B------:R-:W-:Y:S02]  /*0240*/  USHF.L.U32 UR6, UR6, 0x1, URZ ;  /* 0x0000000106067899 */ /* 0x000fe4000800063f */
[----:B0-----:R-:W-:Y:S02]  /*0250*/  ULEA UR8, UR8, UR4, 0x18 ;  /* 0x0000000408087291 */ /* 0x001fe4000f8ec03f */
[----:B------:R-:W-:-:S04]  /*0260*/  UIADD3 UR4, -UR5, 0x100000, URZ ;  /* 0x0010000005047890 */ /* 0x000fc8000fffe13f */
[----:B------:R-:W-:Y:S02]  /*0270*/  USHF.L.U32 UR5, UR4, 0xb, URZ ;  /* 0x0000000b04057899 */ /* 0x000fe4000800063f */
[----:B------:R-:W-:Y:S01]  /*0280*/  USHF.L.U32 UR4, UR4, 0x1, URZ ;  /* 0x0000000104047899 */ /* 0x000fe2000800063f */
[----:B------:R-:W0:Y:S11]  /*0290*/  FENCE.VIEW.ASYNC.S ;  /* 0x00000000000073c6 */ /* 0x000e360000000000 */
[----:B0-----:R0:W1:Y:S01]  /*02a0*/  SYNCS.EXCH.64 URZ, [UR8], UR4 ;  /* 0x00000004083f75b2 */ /* 0x0010620008000100 */
[----:B------:R0:W2:Y:S01]  /*02b0*/  SYNCS.EXCH.64 URZ, [UR8+0xb0], UR6 ;  /* 0x0000b006083f75b2 */ /* 0x0000a20008000100 */
[----:B------:R0:W3:Y:S01]  /*02c0*/  SYNCS.EXCH.64 URZ, [UR8+0x8], UR4 ;  /* 0x00000804083f75b2 */ /* 0x0000e20008000100 */
[----:B------:R0:W4:Y:S01]  /*02d0*/  SYNCS.EXCH.64 URZ, [UR8+0xb8], UR6 ;  /* 0x0000b806083f75b2 */ /* 0x0001220008000100 */
[----:B------:R0:W0:Y:S01]  /*02e0*/  SYNCS.EXCH.64 URZ, [UR8+0x10], UR4 ;  /* 0x00001004083f75b2 */ /* 0x0000220008000100 */
        /* <DEDUP_REMOVED lines=39> */
[----:B-1234-:R-:W-:Y:S01]  /*0560*/  NOP ;  /* 0x0000000000007918 */ /* 0x01efe20000000000 */
.L_x_3:
[----:B0-----:R-:W-:Y:S05]  /*0570*/  BSYNC B0 ;  /* 0x0000000000007941 */ /* 0x001fea0003800000 */
.L_x_2:
[----:B------:R-:W0:Y:S01]  /*0580*/  S2UR UR12, SR_CTAID.X ;  /* 0x00000000000c79c3 */ /* 0x000e220000002500 */
[----:B------:R-:W-:Y:S01]  /*0590*/  SHF.R.S32.HI R0, RZ, 0x1f, R3 ;  /* 0x0000001fff007819 */ /* 0x000fe20000011403 */
[----:B------:R-:W1:Y:S01]  /*05a0*/  SHFL.IDX PT, R15, R2, RZ, 0x1f ;  /* 0x00001fff020f7589 */ /* 0x000e6200000e0000 */
[----:B------:R-:W-:Y:S02]  /*05b0*/  SHF.R.S32.HI R11, RZ, 0x1f, R8 ;  /* 0x0000001fff0b7819 */ /* 0x000fe40000011408 */
[----:B------:R-:W-:Y:S02]  /*05c0*/  ELECT P0, URZ, PT ;  /* 0x00000000003f782f */ /* 0x000fe40003800000 */
[----:B------:R-:W-:Y:S01]  /*05d0*/  LEA.HI R6, R0, R3, RZ, 0x3 ;  /* 0x0000000300067211 */ /* 0x000fe200078f18ff */
[----:B------:R2:W3:Y:S01]  /*05e0*/  SHFL.IDX PT, R13, R2, RZ, 0x1f ;  /* 0x00001fff020d7589 */ /* 0x0004e200000e0000 */
[----:B------:R-:W-:Y:S01]  /*05f0*/  LEA.HI R11, R11, R8, RZ, 0x2 ;  /* 0x000000080b0b7211 */ /* 0x000fe200078f10ff */
[----:B------:R-:W4:Y:S01]  /*0600*/  LDC R14, c[0x0][0x140] ;  /* 0x00005000ff0e7b82 */ /* 0x000f220000000800 */
[----:B------:R-:W-:-:S02]  /*0610*/  SHF.R.S32.HI R9, RZ, 0x3, R6 ;  /* 0x00000003ff097819 */ /* 0x000fc40000011406 */
[----:B------:R-:W-:Y:S02]  /*0620*/  ELECT P1, URZ, PT ;  /* 0x00000000003f782f */ /* 0x000fe40003820000 */
[----:B------:R-:W-:Y:S01]  /*0630*/  SHF.R.S32.HI R12, RZ, 0x1f, R6 ;  /* 0x0000001fff0c7819 */ /* 0x000fe20000011406 */
[----:B------:R-:W-:Y:S01]  /*0640*/  ULDC UR4, c[0x0][0x150] ;  /* 0x0000540000047ab9 */ /* 0x000fe20000000800 */
[----:B------:R-:W5:Y:S01]  /*0650*/  S2R R6, SR_CTAID.Y ;  /* 0x0000000000067919 */ /* 0x000f620000002600 */
[----:B------:R-:W-:Y:S01]  /*0660*/  LOP3.LUT R11, R11, 0x3ffffffc, RZ, 0xc0, !PT ;  /* 0x3ffffffc0b0b7812 */ /* 0x000fe200078ec0ff */
[----:B------:R-:W-:Y:S01]  /*0670*/  UMOV UR11, 0x80 ;  /* 0x00000080000b7882 */ /* 0x000fe20000000000 */
[----:B------:R-:W-:Y:S01]  /*0680*/  LEA.HI R12, R12, R9, RZ, 0x2 ;  /* 0x000000090c0c7211 */ /* 0x000fe200078f10ff */
[----:B------:R-:W5:Y:S01]  /*0690*/  LDC R25, c[0x0][0x148] ;  /* 0x00005200ff197b82 */ /* 0x000f620000000800 */
[----:B--2---:R-:W-:Y:S01]  /*06a0*/  SHF.R.S32.HI R2, RZ, 0x1f, R5 ;  /* 0x0000001fff027819 */ /* 0x004fe20000011405 */
[----:B------:R-:W-:Y:S01]  /*06b0*/  IMAD.IADD R11, R8, 0x1, -R11 ;  /* 0x00000001080b7824 */ /* 0x000fe200078e0a0b */
[----:B------:R-:W-:Y:S01]  /*06c0*/  LOP3.LUT R12, R12, 0xfffffffc, RZ, 0xc0, !PT ;  /* 0xfffffffc0c0c7812 */ /* 0x000fe200078ec0ff */
[----:B------:R-:W-:Y:S01]  /*06d0*/  NOP ;  /* 0x0000000000007918 */ /* 0x000fe20000000000 */
[----:B------:R-:W-:Y:S01]  /*06e0*/  LEA.HI R2, R2, R5, RZ, 0x2 ;  /* 0x0000000502027211 */ /* 0x000fe200078f10ff */
[----:B------:R-:W-:Y:S01]  /*06f0*/  NOP ;  /* 0x0000000000007918 */ /* 0x000fe20000000000 */
[C---:B------:R-:W-:Y:S01]  /*0700*/  VIADD R35, R10.reuse, 0xffffffff ;  /* 0xffffffff0a237836 */ /* 0x040fe20000000000 */
[----:B------:R-:W-:Y:S01]  /*0710*/  ISETP.NE.AND P3, PT, R10, RZ, PT ;  /* 0x000000ff0a00720c */ /* 0x000fe20003f65270 */
[----:B------:R-:W-:Y:S01]  /*0720*/  IMAD.IADD R12, R9, 0x1, -R12 ;  /* 0x00000001090c7824 */ /* 0x000fe200078e0a0c */
[----:B0-----:R-:W-:Y:S01]  /*0730*/  I2FP.F32.U32 R9, UR12 ;  /* 0x0000000c00097c45 */ /* 0x001fe20008201000 */
[----:B------:R-:W-:Y:S01]  /*0740*/  IMAD.MOV.U32 R154, RZ, RZ, 0x1 ;  /* 0x00000001ff9a7424 */ /* 0x000fe200078e00ff */
[----:B-1----:R-:W-:Y:S01]  /*0750*/  ISETP.NE.OR P0, PT, R15, RZ, !P0 ;  /* 0x000000ff0f00720c */ /* 0x002fe20004705670 */
[----:B------:R-:W-:Y:S01]  /*0760*/  IMAD R11, R11, 0x4, R12 ;  /* 0x000000040b0b7824 */ /* 0x000fe200078e020c */
[----:B---3--:R-:W-:Y:S01]  /*0770*/  ISETP.NE.OR P1, PT, R13, RZ, !P1 ;  /* 0x000000ff0d00720c */ /* 0x008fe20004f25670 */
[----:B------:R-:W-:Y:S01]  /*0780*/  FMUL R9, R9, UR4 ;  /* 0x0000000409097c20 */ /* 0x000fe20008400000 */
[----:B------:R-:W0:Y:S01]  /*0790*/  LDC R13, c[0x0][0x144] ;  /* 0x00005100ff0d7b82 */ /* 0x000e220000000800 */
[----:B----4-:R-:W-:Y:S01]  /*07a0*/  ISETP.EQ.U32.AND P2, PT, R14, 0x1, PT ;  /* 0x000000010e00780c */ /* 0x010fe20003f42070 */
[----:B------:R-:W-:Y:S01]  /*07b0*/  ULDC UR4, c[0x0][0x154] ;  /* 0x0000550000047ab9 */ /* 0x000fe20000000800 */
[----:B------:R-:W-:-:S02]  /*07c0*/  SHF.R.S32.HI R8, RZ, 0x1f, R11 ;  /* 0x0000001fff087819 */ /* 0x000fc4000001140b */
[----:B------:R-:W1:Y:S01]  /*07d0*/  F2I.U32.TRUNC.NTZ R9, R9 ;  /* 0x0000000900097305 */ /* 0x000e62000020f000 */
[----:B------:R-:W-:Y:S02]  /*07e0*/  LOP3.LUT R2, R2, 0xfffffffc, RZ, 0xc0, !PT ;  /* 0xfffffffc02027812 */ /* 0x000fe400078ec0ff */
[----:B------:R-:W-:Y:S01]  /*07f0*/  LEA.HI R8, R8, R11, RZ, 0x2 ;  /* 0x0000000b08087211 */ /* 0x000fe200078f10ff */
[----:B------:R-:W-:Y:S01]  /*0800*/  VOTEU.ALL UP2, P0 ;  /* 0x00000000003f7886 */ /* 0x000fe20000040000 */
[----:B------:R-:W-:Y:S01]  /*0810*/  VOTEU.ALL UP0, P0 ;  /* 0x00000000003f7886 */ /* 0x000fe20000000000 */
[----:B------:R-:W-:Y:S01]  /*0820*/  VOTEU.ALL UP3, P1 ;  /* 0x00000000003f7886 */ /* 0x000fe20000860000 */
[----:B-----5:R-:W-:Y:S01]  /*0830*/  I2FP.F32.U32 R12, R6 ;  /* 0x00000006000c7245 */ /* 0x020fe20000201000 */
[----:B------:R-:W-:Y:S01]  /*0840*/  IMAD.IADD R5, R5, 0x1, -R2 ;  /* 0x0000000105057824 */ /* 0x000fe200078e0a02 */
[----:B------:R-:W2:Y:S01]  /*0850*/  @!UP2 S2UR UR7, SR_CgaCtaId ;  /* 0x000000000007a9c3 */ /* 0x000ea20000008800 */
[----:B------:R-:W-:Y:S01]  /*0860*/  LOP3.LUT R8, R8, 0xfffffffc, RZ, 0xc0, !PT ;  /* 0xfffffffc08087812 */ /* 0x000fe200078ec0ff */
[----:B------:R-:W-:-:S02]  /*0870*/  IMAD.SHL.U32 R2, R11, 0x4, RZ ;  /* 0x000000040b027824 */ /* 0x000fc400078e00ff */
[----:B------:R-:W-:Y:S01]  /*0880*/  FMUL R12, R12, UR4 ;  /* 0x000000040c0c7c20 */ /* 0x000fe20008400000 */
[----:B------:R-:W-:Y:S01]  /*0890*/  UMOV UR4, 0x20 ;  /* 0x0000002000047882 */ /* 0x000fe20000000000 */
[----:B------:R-:W-:Y:S01]  /*08a0*/  @!UP2 UMOV UR6, 0x400 ;  /* 0x000004000006a882 */ /* 0x000fe20000000000 */
[----:B-1----:R-:W-:Y:S01]  /*08b0*/  IMAD.MOV R14, RZ, RZ, -R9 ;  /* 0x000000ffff0e7224 */ /* 0x002fe200078e0a09 */
[C---:B------:R-:W-:Y:S01]  /*08c0*/  LOP3.LUT R155, R11.reuse, 0xc, R2, 0x78, !PT ;  /* 0x0000000c0b9b7812 */ /* 0x040fe200078e7802 */
[----:B------:R-:W1:Y:S01]  /*08d0*/  @!UP3 S2UR UR10, SR_CgaCtaId ;  /* 0x00000000000ab9c3 */ /* 0x000e620000008800 */
[----:B------:R-:W-:Y:S01]  /*08e0*/  IMAD.IADD R8, R11, 0x1, -R8 ;  /* 0x000000010b087824 */ /* 0x000fe200078e0a08 */
[----:B------:R-:W3:Y:S01]  /*08f0*/  F2I.U32.TRUNC.NTZ R12, R12 ;  /* 0x0000000c000c7305 */ /* 0x000ee2000020f000 */
[----:B0-----:R-:W-:Y:S01]  /*0900*/  IMAD R21, R13, R14, UR12 ;  /* 0x0000000c0d157e24 */ /* 0x001fe2000f8e020e */
[----:B------:R-:W-:-:S04]  /*0910*/  @!UP2 UIADD3 UR4, -UR4, 0x100000, URZ ;  /* 0x001000000404a890 */ /* 0x000fc8000fffe13f */
[----:B------:R-:W-:Y:S02]  /*0920*/  @!UP2 USHF.L.U32 UR5, UR4, 0xb, URZ ;  /* 0x0000000b0405a899 */ /* 0x000fe4000800063f */
[----:B------:R-:W-:Y:S01]  /*0930*/  @!UP2 USHF.L.U32 UR4, UR4, 0x1, URZ ;  /* 0x000000010404a899 */ /* 0x000fe2000800063f */
[----:B------:R-:W-:Y:S01]  /*0940*/  ISETP.GE.U32.AND P6, PT, R35, 0x2, PT ;  /* 0x000000022300780c */ /* 0x000fe20003fc6070 */
[----:B------:R-:W-:Y:S01]  /*0950*/  @!UP3 UMOV UR9, 0x400 ;  /* 0x000004000009b882 */ /* 0x000fe20000000000 */
[----:B------:R-:W-:Y:S01]  /*0960*/  VOTEU.ALL UP4, P1 ;  /* 0x00000000003f7886 */ /* 0x000fe20000880000 */
[----:B------:R-:W-:Y:S01]  /*0970*/  ISETP.NE.AND P4, PT, R8, R21, PT ;  /* 0x000000150800720c */ /* 0x000fe20003f85270 */
[----:B------:R-:W-:Y:S01]  /*0980*/  VOTEU.ALL UP5, P1 ;  /* 0x00000000003f7886 */ /* 0x000fe200008a0000 */
[----:B------:R-:W-:Y:S01]  /*0990*/  VOTEU.ALL UP1, P0 ;  /* 0x00000000003f7886 */ /* 0x000fe20000020000 */
[----:B------:R-:W-:Y:S01]  /*09a0*/  LOP3.LUT P0, RZ, R3, 0x7, RZ, 0xc0, !PT ;  /* 0x0000000703ff7812 */ /* 0x000fe2000780c0ff */
[----:B------:R0:W4:Y:S03]  /*09b0*/  SHFL.IDX PT, R14, R7, RZ, 0x1f ;  /* 0x00001fff070e7589 */ /* 0x00012600000e0000 */
[----:B------:R-:W-:Y:S01]  /*09c0*/  ISETP.LT.U32.AND P0, PT, R155, 0x4, !P0 ;  /* 0x000000049b00780c */ /* 0x000fe20004701070 */
[----:B--2---:R-:W-:Y:S01]  /*09d0*/  @!UP2 ULEA UR8, UR7, UR6, 0x18 ;  /* 0x000000060708a291 */ /* 0x004fe2000f8ec03f */
[----:B---3--:R-:W-:Y:S01]  /*09e0*/  IMAD.MOV R20, RZ, RZ, -R12 ;  /* 0x000000ffff147224 */ /* 0x008fe200078e0a0c */
[----:B------:R-:W-:-:S04]  /*09f0*/  @!UP3 UIADD3 UR6, -UR11, 0x100000, URZ ;  /* 0x001000000b06b890 */ /* 0x000fc8000fffe13f */
[----:B------:R-:W-:Y:S02]  /*0a00*/  @!UP3 USHF.L.U32 UR7, UR6, 0xb, URZ ;  /* 0x0000000b0607b899 */ /* 0x000fe4000800063f */
[----:B------:R-:W-:Y:S01]  /*0a10*/  @!UP3 USHF.L.U32 UR6, UR6, 0x1, URZ ;  /* 0x000000010606b899 */ /* 0x000fe2000800063f */
[----:B------:R-:W-:Y:S01]  /*0a20*/  VOTEU.ALL UP2, P1 ;  /* 0x00000000003f7886 */ /* 0x000fe20000840000 */
[----:B------:R-:W-:Y:S01]  /*0a30*/  @P4 SHF.R.S32.HI R2, RZ, 0x1f, R155 ;  /* 0x0000001fff024819 */ /* 0x000fe2000001149b */
[----:B------:R-:W-:Y:S01]  /*0a40*/  IMAD R9, R25, R20, R6 ;  /* 0x0000001419097224 */ /* 0x000fe200078e0206 */
[----:B-1----:R-:W-:Y:S02]  /*0a50*/  @!UP3 ULEA UR9, UR10, UR9, 0x18 ;  /* 0x000000090a09b291 */ /* 0x002fe4000f8ec03f */
[----:B------:R-:W-:Y:S01]  /*0a60*/  @P4 LEA.HI R2, R2, R155, RZ, 0x2 ;  /* 0x0000009b02024211 */ /* 0x000fe200078f10ff */
[----:B------:R-:W-:Y:S01]  /*0a70*/  VOTEU.ALL UP3, P1 ;  /* 0x00000000003f7886 */ /* 0x000fe20000860000 */
[----:B------:R-:W-:Y:S01]  /*0a80*/  ISETP.NE.AND P1, PT, R5, 0x3, PT ;  /* 0x000000030500780c */ /* 0x000fe20003f25270 */
[----:B------:R-:W1:Y:S02]  /*0a90*/  FENCE.VIEW.ASYNC.S ;  /* 0x00000000000073c6 */ /* 0x000e640000000000 */
[----:B-1----:R0:W1:Y:S01]  /*0aa0*/  @!UP0 SYNCS.EXCH.64 URZ, [UR8+0x190], UR4 ;  /* 0x00019004083f85b2 */ /* 0x0020620008000100 */
[----:B------:R-:W-:-:S02]  /*0ab0*/  @P4 SHF.R.S32.HI R2, RZ, 0x2, R2 ;  /* 0x00000002ff024819 */ /* 0x000fc40000011402 */
[----:B------:R-:W-:Y:S02]  /*0ac0*/  ISETP.EQ.OR P1, PT, R5, RZ, !P1 ;  /* 0x000000ff0500720c */ /* 0x000fe40004f22670 */
[----:B------:R-:W-:Y:S02]  /*0ad0*/  @P4 ISETP.NE.AND P5, PT, R2, R9, PT ;  /* 0x000000090200420c */ /* 0x000fe40003fa5270 */
[----:B------:R-:W-:Y:S02]  /*0ae0*/  ISETP.EQ.AND P1, PT, R10, RZ, P1 ;  /* 0x000000ff0a00720c */ /* 0x000fe40000f22270 */
[----:B------:R-:W-:Y:S02]  /*0af0*/  SEL R9, RZ, 0x1, !P0 ;  /* 0x00000001ff097807 */ /* 0x000fe40004000000 */
[----:B------:R-:W-:Y:S02]  /*0b00*/  @P4 SEL R154, RZ, 0x1, P5 ;  /* 0x00000001ff9a4807 */ /* 0x000fe40002800000 */
[----:B------:R-:W-:-:S02]  /*0b10*/  SEL R16, RZ, 0x1, !P1 ;  /* 0x00000001ff107807 */ /* 0x000fc40004800000 */
[----:B------:R-:W-:Y:S01]  /*0b20*/  LOP3.LUT R154, R154, R9, RZ, 0xc0, !PT ;  /* 0x000000099a9a7212 */ /* 0x000fe200078ec0ff */
[----:B------:R0:W2:Y:S01]  /*0b30*/  @!UP1 SYNCS.EXCH.64 URZ, [UR8+0x198], UR4 ;  /* 0x00019804083f95b2 */ /* 0x0000a20008000100 */
[----:B------:R-:W-:Y:S01]  /*0b40*/  NOP ;  /* 0x0000000000007918 */ /* 0x000fe20000000000 */
[----:B------:R-:W-:Y:S01]  /*0b50*/  SEL R16, R16, 0x2, P6 ;  /* 0x0000000210107807 */ /* 0x000fe20003000000 */
[----:B------:R0:W3:Y:S01]  /*0b60*/  @!UP2 SYNCS.EXCH.64 URZ, [UR9+0x170], UR6 ;  /* 0x00017006093fa5b2 */ /* 0x0000e20008000100 */
[----:B------:R0:W0:Y:S01]  /*0b70*/  @!UP3 SYNCS.EXCH.64 URZ, [UR9+0x178], UR6 ;  /* 0x00017806093fb5b2 */ /* 0x0000220008000100 */
[----:B------:R0:W0:Y:S01]  /*0b80*/  @!UP4 SYNCS.EXCH.64 URZ, [UR9+0x180], UR6 ;  /* 0x00018006093fc5b2 */ /* 0x0000220008000100 */
[----:B------:R0:W0:Y:S01]  /*0b90*/  @!UP5 SYNCS.EXCH.64 URZ, [UR9+0x188], UR6 ;  /* 0x00018806093fd5b2 */ /* 0x0000220008000100 */
[----:B------:R-:W-:Y:S01]  /*0ba0*/  NOP ;  /* 0x0000000000007918 */ /* 0x000fe20000000000 */
[----:B-1--4-:R-:W-:Y:S05]  /*0bb0*/  @!P2 BRA `(.L_x_4) ;  /* 0x000000000008a947 */ /* 0x012fea0003800000 */
[----:B0-23--:R-:W-:Y:S01]  /*0bc0*/  UCGABAR_ARV ;  /* 0x00000000000079c7 */ /* 0x00dfe20008000000 */
[----:B------:R-:W-:Y:S05]  /*0bd0*/  BRA `(.L_x_5) ;  /* 0x0000000000047947 */ /* 0x000fea0003800000 */
.L_x_4:
[----:B0-23--:R-:W-:Y:S01]  /*0be0*/  NOP ;  /* 0x0000000000007918 */ /* 0x00dfe20000000000 */
.L_x_5:
[----:B------:R-:W-:Y:S01]  /*0bf0*/  ULDC.64 UR4, c[0x0][0x598] ;  /* 0x0001660000047ab9 */ /* 0x000fe20000000a00 */
[----:B------:R-:W-:Y:S01]  /*0c00*/  ULDC.64 UR36, c[0x0][0x208] ;  /* 0x0000820000247ab9 */ /* 0x000fe20000000a00 */
[----:B------:R-:W-:-:S04]  /*0c10*/  ISETP.NE.U32.AND P0, PT, RZ, UR4, PT ;  /* 0x00000004ff007c0c */ /* 0x000fc8000bf05070 */
[----:B------:R-:W-:-:S13]  /*0c20*/  ISETP.NE.AND.EX P0, PT, RZ, UR5, PT, P0 ;  /* 0x00000005ff007c0c */ /* 0x000fda000bf05300 */
[----:B------:R-:W-:Y:S05]  /*0c30*/  @!P0 BRA `(.L_x_6) ;  /* 0x00000000001c8947 */ /* 0x000fea0003800000 */
[----:B------:R-:W0:Y:S02]  /*0c40*/  LDC.64 R8, c[0x0][0x598] ;  /* 0x00016600ff087b82 */ /* 0x000e240000000a00 */
[----:B0-----:R-:W2:Y:S02]  /*0c50*/  LDG.E.64 R8, desc[UR36][R8.64] ;  /* 0x0000002408087981 */ /* 0x001ea4000c1e1b00 */
[----:B--2---:R-:W-:-:S04]  /*0c60*/  ISETP.NE.U32.AND P0, PT, R8, RZ, PT ;  /* 0x000000ff0800720c */ /* 0x004fc80003f05070 */
[----:B------:R-:W-:-:S13]  /*0c70*/  ISETP.NE.AND.EX P0, PT, R9, RZ, PT, P0 ;  /* 0x000000ff0900720c */ /* 0x000fda0003f05300 */
[----:B------:R-:W-:Y:S05]  /*0c80*/  @!P0 BRA `(.L_x_6) ;  /* 0x0000000000088947 */ /* 0x000fea0003800000 */
[----:B------:R0:W5:Y:S01]  /*0c90*/  LD.E R153, desc[UR36][R8.64] ;  /* 0x0000002408997980 */ /* 0x000162000c101900 */
[----:B------:R-:W-:Y:S05]  /*0ca0*/  BRA `(.L_x_7) ;  /* 0x0000000000247947 */ /* 0x000fea0003800000 */
.L_x_6:
[----:B------:R-:W-:Y:S02]  /*0cb0*/  ULDC.64 UR4, c[0x0][0x588] ;  /* 0x0001620000047ab9 */ /* 0x000fe40000000a00 */
[----:B------:R-:W-:-:S04]  /*0cc0*/  ISETP.NE.U32.AND P0, PT, RZ, UR4, PT ;  /* 0x00000004ff007c0c */ /* 0x000fc8000bf05070 */
[----:B------:R-:W-:-:S13]  /*0cd0*/  ISETP.NE.AND.EX P0, PT, RZ, UR5, PT, P0 ;  /* 0x00000005ff007c0c */ /* 0x000fda000bf05300 */
[----:B------:R-:W-:Y:S05]  /*0ce0*/  @!P0 BRA `(.L_x_8) ;  /* 0x00000000000c8947 */ /* 0x000fea0003800000 */
[----:B------:R-:W0:Y:S02]  /*0cf0*/  LDC.64 R8, c[0x0][0x588] ;  /* 0x00016200ff087b82 */ /* 0x000e240000000a00 */
[----:B0-----:R1:W5:Y:S01]  /*0d00*/  LDG.E R153, desc[UR36][R8.64] ;  /* 0x0000002408997981 */ /* 0x001362000c1e1900 */
[----:B------:R-:W-:Y:S05]  /*0d10*/  BRA `(.L_x_7) ;  /* 0x0000000000087947 */ /* 0x000fea0003800000 */
.L_x_8:
[----:B------:R-:W-:Y:S02]  /*0d20*/  ULDC UR4, c[0x0][0x580] ;  /* 0x0001600000047ab9 */ /* 0x000fe40000000800 */
[----:B------:R-:W-:-:S07]  /*0d30*/  IMAD.U32 R153, RZ, RZ, UR4 ;  /* 0x00000004ff997e24 */ /* 0x000fce000f8e00ff */
.L_x_7:
[----:B------:R-:W-:Y:S02]  /*0d40*/  ULDC.64 UR4, c[0x0][0x5a0] ;  /* 0x0001680000047ab9 */ /* 0x000fe40000000a00 */
[----:B------:R-:W-:-:S04]  /*0d50*/  ISETP.NE.U32.AND P0, PT, RZ, UR4, PT ;  /* 0x00000004ff007c0c */ /* 0x000fc8000bf05070 */
[----:B------:R-:W-:-:S13]  /*0d60*/  ISETP.NE.AND.EX P0, PT, RZ, UR5, PT, P0 ;  /* 0x00000005ff007c0c */ /* 0x000fda000bf05300 */
[----:B------:R-:W-:Y:S05]  /*0d70*/  @!P0 BRA `(.L_x_9) ;  /* 0x00000000001c8947 */ /* 0x000fea0003800000 */
[----:B01----:R-:W0:Y:S02]  /*0d80*/  LDC.64 R8, c[0x0][0x5a0] ;  /* 0x00016800ff087b82 */ /* 0x003e240000000a00 */
[----:B0-----:R-:W2:Y:S02]  /*0d90*/  LDG.E.64 R8, desc[UR36][R8.64] ;  /* 0x0000002408087981 */ /* 0x001ea4000c1e1b00 */
[----:B--2---:R-:W-:-:S04]  /*0da0*/  ISETP.NE.U32.AND P0, PT, R8, RZ, PT ;  /* 0x000000ff0800720c */ /* 0x004fc80003f05070 */
[----:B------:R-:W-:-:S13]  /*0db0*/  ISETP.NE.AND.EX P0, PT, R9, RZ, PT, P0 ;  /* 0x000000ff0900720c */ /* 0x000fda0003f05300 */
[----:B------:R-:W-:Y:S05]  /*0dc0*/  @!P0 BRA `(.L_x_9) ;  /* 0x0000000000088947 */ /* 0x000fea0003800000 */
[----:B------:R0:W5:Y:S01]  /*0dd0*/  LD.E R152, desc[UR36][R8.64] ;  /* 0x0000002408987980 */ /* 0x000162000c101900 */
[----:B------:R-:W-:Y:S05]  /*0de0*/  BRA `(.L_x_10) ;  /* 0x0000000000247947 */ /* 0x000fea0003800000 */
.L_x_9:
[----:B------:R-:W-:Y:S02]  /*0df0*/  ULDC.64 UR4, c[0x0][0x590] ;  /* 0x0001640000047ab9 */ /* 0x000fe40000000a00 */
[----:B------:R-:W-:-:S04]  /*0e00*/  ISETP.NE.U32.AND P0, PT, RZ, UR4, PT ;  /* 0x00000004ff007c0c */ /* 0x000fc8000bf05070 */
[----:B------:R-:W-:-:S13]  /*0e10*/  ISETP.NE.AND.EX P0, PT, RZ, UR5, PT, P0 ;  /* 0x00000005ff007c0c */ /* 0x000fda000bf05300 */
[----:B------:R-:W-:Y:S05]  /*0e20*/  @!P0 BRA `(.L_x_11) ;  /* 0x00000000000c8947 */ /* 0x000fea0003800000 */
[----:B01----:R-:W0:Y:S02]  /*0e30*/  LDC.64 R8, c[0x0][0x590] ;  /* 0x00016400ff087b82 */ /* 0x003e240000000a00 */
[----:B0-----:R1:W5:Y:S01]  /*0e40*/  LDG.E R152, desc[UR36][R8.64] ;  /* 0x0000002408987981 */ /* 0x001362000c1e1900 */
[----:B------:R-:W-:Y:S05]  /*0e50*/  BRA `(.L_x_10) ;  /* 0x0000000000087947 */ /* 0x000fea0003800000 */
.L_x_11:
[----:B------:R-:W-:Y:S02]  /*0e60*/  ULDC UR4, c[0x0][0x584] ;  /* 0x0001610000047ab9 */ /* 0x000fe40000000800 */
[----:B------:R-:W-:-:S07]  /*0e70*/  IMAD.U32 R152, RZ, RZ, UR4 ;  /* 0x00000004ff987e24 */ /* 0x000fce000f8e00ff */
.L_x_10:
[----:B------:R-:W2:Y:S01]  /*0e80*/  LDC R2, c[0x0][0x65c] ;  /* 0x00019700ff027b82 */ /* 0x000ea20000000800 */
[----:B------:R-:W-:Y:S01]  /*0e90*/  ULDC UR6, c[0x0][0x28c] ;  /* 0x0000a30000067ab9 */ /* 0x000fe20000000800 */
[----:B------:R-:W-:Y:S01]  /*0ea0*/  ISETP.NE.AND P0, PT, R10, 0x2, PT ;  /* 0x000000020a00780c */ /* 0x000fe20003f05270 */
[----:B------:R-:W-:Y:S01]  /*0eb0*/  UIADD3 UR6, UR6, 0x1f, URZ ;  /* 0x0000001f06067890 */ /* 0x000fe2000fffe03f */
[----:B01----:R-:W-:Y:S01]  /*0ec0*/  IMAD.U32 R8, RZ, RZ, UR12 ;  /* 0x0000000cff087e24 */ /* 0x003fe2000f8e00ff */
[----:B------:R-:W-:Y:S01]  /*0ed0*/  UMOV UR39, URZ ;  /* 0x0000003f00277c82 */ /* 0x000fe20008000000 */
[----:B------:R-:W-:Y:S01]  /*0ee0*/  IMAD.MOV.U32 R9, RZ, RZ, RZ ;  /* 0x000000ffff097224 */ /* 0x000fe200078e00ff */
[----:B------:R-:W-:Y:S01]  /*0ef0*/  USHF.R.S32.HI UR7, URZ, 0x1f, UR6 ;  /* 0x0000001f3f077899 */ /* 0x000fe20008011406 */
[----:B------:R-:W-:Y:S01]  /*0f00*/  UMOV UR38, URZ ;  /* 0x0000003f00267c82 */ /* 0x000fe20008000000 */
[----:B------:R-:W-:Y:S02]  /*0f10*/  ULDC.64 UR8, c[0x0][0x650] ;  /* 0x0001940000087ab9 */ /* 0x000fe40000000a00 */
[----:B------:R-:W-:-:S04]  /*0f20*/  ULEA.HI UR7, UR7, UR6, URZ, 0x5 ;  /* 0x0000000607077291 */ /* 0x000fc8000f8f283f */
[----:B------:R-:W-:Y:S01]  /*0f30*/  USHF.R.S32.HI UR40, URZ, 0x5, UR7 ;  /* 0x000000053f287899 */ /* 0x000fe20008011407 */
[----:B--2---:R-:W-:-:S13]  /*0f40*/  ISETP.NE.AND P1, PT, R2, 0x1, PT ;  /* 0x000000010200780c */ /* 0x004fda0003f25270 */
[----:B------:R-:W0:Y:S01]  /*0f50*/  @P1 LDC R19, c[0x0][0x10] ;  /* 0x00000400ff131b82 */ /* 0x000e220000000800 */
[----:B------:R-:W-:Y:S02]  /*0f60*/  @P1 IMAD.MOV.U32 R7, RZ, RZ, RZ ;  /* 0x000000ffff071224 */ /* 0x000fe400078e00ff */
[----:B------:R-:W-:-:S05]  /*0f70*/  @P1 IMAD.MOV.U32 R17, RZ, RZ, RZ ;  /* 0x000000ffff111224 */ /* 0x000fca00078e00ff */
[----:B------:R-:W1:Y:S01]  /*0f80*/  @!P1 LDC R11, c[0x0][0xc] ;  /* 0x00000300ff0b9b82 */ /* 0x000e620000000800 */
[----:B------:R-:W-:Y:S01]  /*0f90*/  ULDC UR4, c[0x0][0xc] ;  /* 0x0000030000047ab9 */ /* 0x000fe20000000800 */
[----:B------:R-:W-:Y:S02]  /*0fa0*/  ULDC UR5, c[0x0][0x10] ;  /* 0x0000040000057ab9 */ /* 0x000fe40000000800 */
[----:B------:R-:W-:-:S04]  /*0fb0*/  UIMAD.WIDE.U32 UR4, UR4, UR5, URZ ;  /* 0x00000005040472a5 */ /* 0x000fc8000f8e003f */
[----:B------:R-:W2:Y:S01]  /*0fc0*/  LDC R2, c[0x0][0x14] ;  /* 0x00000500ff027b82 */ /* 0x000ea20000000800 */
[----:B0-----:R-:W-:-:S04]  /*0fd0*/  @P1 IMAD.WIDE.U32 R18, R19, UR12, R6 ;  /* 0x0000000c13121c25 */ /* 0x001fc8000f8e0006 */
[----:B------:R-:W-:Y:S02]  /*0fe0*/  @P1 IMAD.IADD R17, R19, 0x1, R17 ;  /* 0x0000000113111824 */ /* 0x000fe400078e0211 */
[----:B-1----:R-:W-:-:S04]  /*0ff0*/  @!P1 IMAD.WIDE.U32 R8, R6, R11, R8 ;  /* 0x0000000b06089225 */ /* 0x002fc800078e0008 */
[----:B------:R-:W-:Y:S02]  /*1000*/  @!P1 IMAD.MOV.U32 R18, RZ, RZ, R8 ;  /* 0x000000ffff129224 */ /* 0x000fe400078e0008 */
[----:B------:R-:W-:Y:S02]  /*1010*/  @!P1 IMAD.MOV.U32 R17, RZ, RZ, R9 ;  /* 0x000000ffff119224 */ /* 0x000fe400078e0009 */
[----:B--2---:R-:W-:-:S04]  /*1020*/  IMAD.WIDE.U32 R12, R2, UR4, RZ ;  /* 0x00000004020c7c25 */ /* 0x004fc8000f8e00ff */
[----:B------:R-:W-:Y:S01]  /*1030*/  IMAD R23, R2, UR5, RZ ;  /* 0x0000000502177c24 */ /* 0x000fe2000f8e02ff */
[----:B------:R0:W-:Y:S03]  /*1040*/  STL.64 [R1], R12 ;  /* 0x0000000c01007387 */ /* 0x0001e60000100a00 */
[----:B------:R-:W-:Y:S01]  /*1050*/  IMAD.IADD R23, R13, 0x1, R23 ;  /* 0x000000010d177824 */ /* 0x000fe200078e0217 */
[----:B------:R-:W-:Y:S06]  /*1060*/  @P0 BRA `(.L_x_12) ;  /* 0x0000000000200947 */ /* 0x000fec0003800000 */
[----:B------:R-:W-:Y:S01]  /*1070*/  UISETP.GE.U32.AND UP0, UPT, UR40, 0x16, UPT ;  /* 0x000000162800788c */ /* 0x000fe2000bf06070 */
[----:B------:R-:W-:Y:S01]  /*1080*/  IADD3 R18, P0, R18, R12, RZ ;  /* 0x0000000c12127210 */ /* 0x000fe20007f1e0ff */
[----:B------:R-:W-:Y:S01]  /*1090*/  UIMAD.WIDE.U32 UR4, UR40, -0x45d1745d, URZ ;  /* 0xba2e8ba3280478a5 */ /* 0x000fe2000f8e003f */
[----:B------:R-:W-:-:S03]  /*10a0*/  UMOV UR38, URZ ;  /* 0x0000003f00267c82 */ /* 0x000fc60008000000 */
[----:B------:R-:W-:Y:S01]  /*10b0*/  USHF.R.U32.HI UR4, URZ, 0x4, UR5 ;  /* 0x000000043f047899 */ /* 0x000fe20008011605 */
[----:B------:R-:W-:-:S03]  /*10c0*/  IMAD.X R17, R23, 0x1, R17, P0 ;  /* 0x0000000117117824 */ /* 0x000fc600000e0611 */
[----:B------:R-:W-:Y:S02]  /*10d0*/  UIMAD UR39, UR4, -0x16, UR40 ;  /* 0xffffffea042778a4 */ /* 0x000fe4000f8e0228 */
[----:B------:R-:W-:-:S12]  /*10e0*/  @UP0 ULOP3.LUT UR38, UR4, 0x1, URZ, 0xc0, !UPT ;  /* 0x0000000104260892 */ /* 0x000fd8000f8ec03f */
.L_x_12:
[----:B------:R-:W-:Y:S01]  /*10f0*/  ISETP.GE.U32.AND P0, PT, R18, UR8, PT ;  /* 0x0000000812007c0c */ /* 0x000fe2000bf06070 */
[----:B------:R-:W-:Y:S01]  /*1100*/  IMAD.MOV.U32 R19, RZ, RZ, -0x1 ;  /* 0xffffffffff137424 */ /* 0x000fe200078e00ff */
[----:B------:R-:W-:Y:S01]  /*1110*/  PRMT R8, RZ, 0x7610, R8 ;  /* 0x00007610ff087816 */ /* 0x000fe20000000008 */
[----:B------:R-:W-:Y:S01]  /*1120*/  IMAD.MOV.U32 R22, RZ, RZ, -0x1 ;  /* 0xffffffffff167424 */ /* 0x000fe200078e00ff */
[----:B------:R-:W-:Y:S01]  /*1130*/  ISETP.GE.U32.AND.EX P0, PT, R17, UR9, PT, P0 ;  /* 0x0000000911007c0c */ /* 0x000fe2000bf06100 */
[----:B------:R-:W-:-:S12]  /*1140*/  IMAD.MOV.U32 R2, RZ, RZ, -0x1 ;  /* 0xffffffffff027424 */ /* 0x000fd800078e00ff */
[----:B------:R-:W-:Y:S05]  /*1150*/  @P0 BRA `(.L_x_13) ;  /* 0x00000004002c0947 */ /* 0x000fea0003800000 */
[----:B------:R-:W1:Y:S01]  /*1160*/  LDC.64 R26, c[0x0][0x628] ;  /* 0x00018a00ff1a7b82 */ /* 0x000e620000000a00 */
[----:B------:R-:W-:Y:S02]  /*1170*/  IMAD.MOV.U32 R8, RZ, RZ, R18 ;  /* 0x000000ffff087224 */ /* 0x000fe400078e0012 */
[----:B------:R-:W-:-:S05]  /*1180*/  IMAD.MOV.U32 R9, RZ, RZ, R17 ;  /* 0x000000ffff097224 */ /* 0x000fca00078e0011 */
[----:B------:R-:W2:Y:S08]  /*1190*/  LDC R2, c[0x0][0x630] ;  /* 0x00018c00ff027b82 */ /* 0x000eb00000000800 */
[----:B------:R-:W3:Y:S01]  /*11a0*/  LDC.64 R28, c[0x0][0x620] ;  /* 0x00018800ff1c7b82 */ /* 0x000ee20000000a00 */
[----:B-1----:R-:W-:-:S04]  /*11b0*/  ISETP.NE.U32.AND P0, PT, R26, RZ, PT ;  /* 0x000000ff1a00720c */ /* 0x002fc80003f05070 */
[----:B------:R-:W-:-:S13]  /*11c0*/  ISETP.NE.AND.EX P0, PT, R27, RZ, PT, P0 ;  /* 0x000000ff1b00720c */ /* 0x000fda0003f05300 */
[----:B--23--:R-:W-:Y:S05]  /*11d0*/  @!P0 BRA `(.L_x_14) ;  /* 0x0000000000288947 */ /* 0x00cfea0003800000 */
[----:B0-----:R-:W0:Y:S02]  /*11e0*/  LDC R13, c[0x0][0x634] ;  /* 0x00018d00ff0d7b82 */ /* 0x001e240000000800 */
[----:B0-----:R-:W-:-:S05]  /*11f0*/  IADD3 R13, P0, R18, R13, RZ ;  /* 0x0000000d120d7210 */ /* 0x001fca0007f1e0ff */
[----:B------:R-:W-:-:S04]  /*1200*/  IMAD.X R15, RZ, RZ, R17, P0 ;  /* 0x000000ffff0f7224 */ /* 0x000fc800000e0611 */
[----:B------:R-:W-:-:S04]  /*1210*/  IMAD.WIDE.U32 R8, R15, R26, RZ ;  /* 0x0000001a0f087225 */ /* 0x000fc800078e00ff */
[----:B------:R-:W-:-:S04]  /*1220*/  IMAD.WIDE.U32 R10, P0, R13, R27, R8 ;  /* 0x0000001b0d0a7225 */ /* 0x000fc80007800008 */
[----:B------:R-:W-:-:S04]  /*1230*/  IMAD.WIDE.U32 R8, R13, R26, RZ ;  /* 0x0000001a0d087225 */ /* 0x000fc800078e00ff */
[----:B------:R-:W-:Y:S01]  /*1240*/  IMAD.X R13, RZ, RZ, RZ, P0 ;  /* 0x000000ffff0d7224 */ /* 0x000fe200000e06ff */
[----:B------:R-:W-:Y:S01]  /*1250*/  IADD3 RZ, P0, R9, R10, RZ ;  /* 0x0000000a09ff7210 */ /* 0x000fe20007f1e0ff */
[----:B------:R-:W-:-:S04]  /*1260*/  IMAD.MOV.U32 R12, RZ, RZ, R11 ;  /* 0x000000ffff0c7224 */ /* 0x000fc800078e000b */
[----:B------:R-:W-:-:S08]  /*1270*/  IMAD.WIDE.U32.X R8, R15, R27, R12, P0 ;  /* 0x0000001b0f087225 */ /* 0x000fd000000e040c */
.L_x_14:
[----:B------:R-:W1:Y:S01]  /*1280*/  LDC.64 R32, c[0x0][0x640] ;  /* 0x00019000ff207b82 */ /* 0x000e620000000a00 */
[-C--:B------:R-:W-:Y:S01]  /*1290*/  SHF.R.U64 R30, R8, R2.reuse, R9 ;  /* 0x00000002081e7219 */ /* 0x080fe20000001209 */
[----:B------:R-:W-:Y:S01]  /*12a0*/  IMAD.MOV.U32 R19, RZ, RZ, R17 ;  /* 0x000000ffff137224 */ /* 0x000fe200078e0011 */
[----:B------:R-:W-:Y:S01]  /*12b0*/  SHF.R.U32.HI R2, RZ, R2, R9 ;  /* 0x00000002ff027219 */ /* 0x000fe20000011609 */
[----:B------:R-:W-:Y:S01]  /*12c0*/  IMAD.MOV.U32 R26, RZ, RZ, 0x1 ;  /* 0x00000001ff1a7424 */ /* 0x000fe200078e00ff */
[----:B------:R-:W-:-:S03]  /*12d0*/  IADD3 R11, P0, RZ, -R30, RZ ;  /* 0x8000001eff0b7210 */ /* 0x000fc60007f1e0ff */
[----:B------:R-:W2:Y:S02]  /*12e0*/  LDC R10, c[0x0][0x618] ;  /* 0x00018600ff0a7b82 */ /* 0x000ea40000000800 */
[----:B------:R-:W-:-:S04]  /*12f0*/  IMAD.X R9, RZ, RZ, ~R2, P0 ;  /* 0x000000ffff097224 */ /* 0x000fc800000e0e02 */
[-C--:B------:R-:W-:Y:S02]  /*1300*/  IMAD R2, R9, R28.reuse, RZ ;  /* 0x0000001c09027224 */ /* 0x080fe400078e02ff */
[----:B0-----:R-:W0:Y:S01]  /*1310*/  LDC R13, c[0x0][0x608] ;  /* 0x00018200ff0d7b82 */ /* 0x001e220000000800 */
[----:B------:R-:W-:-:S04]  /*1320*/  IMAD.WIDE.U32 R8, R11, R28, R18 ;  /* 0x0000001c0b087225 */ /* 0x000fc800078e0012 */
[----:B------:R-:W-:Y:S02]  /*1330*/  IMAD R11, R11, R29, R2 ;  /* 0x0000001d0b0b7224 */ /* 0x000fe400078e0202 */
[----:B------:R-:W-:Y:S01]  /*1340*/  IMAD.MOV.U32 R2, RZ, RZ, -0x1 ;  /* 0xffffffffff027424 */ /* 0x000fe200078e00ff */
[----:B------:R-:W3:Y:S01]  /*1350*/  LDC R31, c[0x0][0x658] ;  /* 0x00019600ff1f7b82 */ /* 0x000ee20000000800 */
[----:B------:R-:W-:Y:S01]  /*1360*/  IMAD.IADD R9, R9, 0x1, R11 ;  /* 0x0000000109097824 */ /* 0x000fe200078e020b */
[----:B-1----:R-:W-:-:S04]  /*1370*/  ISETP.NE.U32.AND P0, PT, R32, RZ, PT ;  /* 0x000000ff2000720c */ /* 0x002fc80003f05070 */
[----:B------:R-:W-:Y:S02]  /*1380*/  ISETP.NE.AND.EX P0, PT, R33, RZ, PT, P0 ;  /* 0x000000ff2100720c */ /* 0x000fe40003f05300 */
[----:B------:R-:W1:Y:S01]  /*1390*/  LDC R29, c[0x0][0x600] ;  /* 0x00018000ff1d7b82 */ /* 0x000e620000000800 */
[-CC-:B--2---:R-:W-:Y:S02]  /*13a0*/  SHF.R.U64 R27, R8, R10.reuse, R9.reuse ;  /* 0x0000000a081b7219 */ /* 0x184fe40000001209 */
[----:B------:R-:W-:-:S05]  /*13b0*/  SHF.R.U32.HI R8, RZ, R10, R9 ;  /* 0x0000000aff087219 */ /* 0x000fca0000011609 */
[----:B------:R-:W2:Y:S01]  /*13c0*/  LDC R22, c[0x0][0x648] ;  /* 0x00019200ff167b82 */ /* 0x000ea20000000800 */
[-CC-:B0-----:R-:W-:Y:S02]  /*13d0*/  SHF.R.U64 R34, R27, R13.reuse, R8.reuse ;  /* 0x0000000d1b227219 */ /* 0x181fe40000001208 */
[----:B------:R-:W-:-:S05]  /*13e0*/  SHF.R.U32.HI R8, RZ, R13, R8 ;  /* 0x0000000dff087219 */ /* 0x000fca0000011608 */
[----:B------:R-:W0:Y:S01]  /*13f0*/  LDC R24, c[0x0][0x638] ;  /* 0x00018e00ff187b82 */ /* 0x000e220000000800 */
[-CC-:B---3--:R-:W-:Y:S02]  /*1400*/  SHF.R.U64 R36, R34, R31.reuse, R8.reuse ;  /* 0x0000001f22247219 */ /* 0x188fe40000001208 */
[-C--:B------:R-:W-:Y:S02]  /*1410*/  SHF.L.U32 R2, R2, R31.reuse, RZ ;  /* 0x0000001f02027219 */ /* 0x080fe400000006ff */
[----:B------:R-:W-:Y:S01]  /*1420*/  SHF.R.U32.HI R9, RZ, R31, R8 ;  /* 0x0000001fff097219 */ /* 0x000fe20000011608 */
[----:B------:R-:W-:Y:S01]  /*1430*/  IMAD.MOV.U32 R8, RZ, RZ, R36 ;  /* 0x000000ffff087224 */ /* 0x000fe200078e0024 */
[----:B------:R-:W-:Y:S01]  /*1440*/  LOP3.LUT R15, RZ, R2, RZ, 0x33, !PT ;  /* 0x00000002ff0f7212 */ /* 0x000fe200078e33ff */
[----:B------:R-:W3:Y:S01]  /*1450*/  LDC R28, c[0x0][0x610] ;  /* 0x00018400ff1c7b82 */ /* 0x000ee20000000800 */
[----:B------:R-:W-:Y:S05]  /*1460*/  @!P0 BRA `(.L_x_15) ;  /* 0x0000000000288947 */ /* 0x000fea0003800000 */
[----:B------:R-:W4:Y:S02]  /*1470*/  LDC R13, c[0x0][0x64c] ;  /* 0x00019300ff0d7b82 */ /* 0x000f240000000800 */
[----:B----4-:R-:W-:-:S05]  /*1480*/  IADD3 R13, P0, R36, R13, RZ ;  /* 0x0000000d240d7210 */ /* 0x010fca0007f1e0ff */
        /* <DEDUP_REMOVED lines=8> */
.L_x_15:
[----:B--2---:R-:W-:Y:S01]  /*1510*/  SHF.R.U64 R7, R8, R22, R9 ;  /* 0x0000001608077219 */ /* 0x004fe20000001209 */
[----:B-1----:R-:W-:Y:S01]  /*1520*/  VIADD R8, R29, 0xffffffff ;  /* 0xffffffff1d087836 */ /* 0x002fe20000000000 */
[----:B------:R-:W-:Y:S01]  /*1530*/  SHF.L.U32 R2, R26, R31, RZ ;  /* 0x0000001f1a027219 */ /* 0x000fe200000006ff */
[----:B------:R-:W-:Y:S01]  /*1540*/  @P1 IMAD R21, R25, R20, R6 ;  /* 0x0000001419151224 */ /* 0x000fe200078e0206 */
[----:B------:R-:W-:Y:S01]  /*1550*/  LOP3.LUT R15, R34, R15, RZ, 0xc0, !PT ;  /* 0x0000000f220f7212 */ /* 0x000fe200078ec0ff */
[----:B------:R-:W-:Y:S01]  /*1560*/  IMAD.MOV R9, RZ, RZ, -R7 ;  /* 0x000000ffff097224 */ /* 0x000fe200078e0a07 */
[----:B------:R-:W-:-:S03]  /*1570*/  LOP3.LUT R8, R27, R8, RZ, 0xc0, !PT ;  /* 0x000000081b087212 */ /* 0x000fc600078ec0ff */
[----:B------:R-:W-:Y:S02]  /*1580*/  IMAD R6, R2, R7, R15 ;  /* 0x0000000702067224 */ /* 0x000fe400078e020f */
[----:B0-----:R-:W-:Y:S02]  /*1590*/  IMAD R2, R9, R24, R36 ;  /* 0x0000001809027224 */ /* 0x001fe400078e0224 */
[----:B---3--:R-:W-:Y:S02]  /*15a0*/  IMAD R19, R6, R28, R21 ;  /* 0x0000001c06137224 */ /* 0x008fe400078e0215 */
[----:B------:R-:W-:Y:S02]  /*15b0*/  IMAD R2, R2, R29, R8 ;  /* 0x0000001d02027224 */ /* 0x000fe400078e0208 */
[----:B------:R-:W-:-:S03]  /*15c0*/  IMAD.MOV.U32 R6, RZ, RZ, 0x1 ;  /* 0x00000001ff067424 */ /* 0x000fc600078e00ff */
[----:B------:R-:W-:Y:S02]  /*15d0*/  SEL R22, R2, R19, !P1 ;  /* 0x0000001302167207 */ /* 0x000fe40004800000 */
[----:B------:R-:W-:Y:S01]  /*15e0*/  SEL R19, R19, R2, !P1 ;  /* 0x0000000213137207 */ /* 0x000fe20004800000 */
[----:B------:R-:W-:Y:S01]  /*15f0*/  IMAD.MOV.U32 R2, RZ, RZ, R30 ;  /* 0x000000ffff027224 */ /* 0x000fe200078e001e */
[----:B------:R-:W-:-:S07]  /*1600*/  PRMT R8, R6, 0x7610, R8 ;  /* 0x0000761006087816 */ /* 0x000fce0000000008 */
.L_x_13:
[----:B------:R-:W-:Y:S05]  /*1610*/  @!P2 BRA `(.L_x_16) ;  /* 0x00000000000ca947 */ /* 0x000fea0003800000 */
[----:B------:R-:W-:Y:S01]  /*1620*/  UCGABAR_WAIT ;  /* 0x0000000000007dc7 */ /* 0x000fe20008000000 */
[----:B------:R-:W-:Y:S01]  /*1630*/  CCTL.IVALL ;  /* 0x00000000ff00798f */ /* 0x000fe20002000000 */
[----:B------:R-:W-:Y:S05]  /*1640*/  BRA `(.L_x_17) ;  /* 0x0000000000047947 */ /* 0x000fea0003800000 */
.L_x_16:
[----:B------:R-:W-:Y:S06]  /*1650*/  BAR.SYNC.DEFER_BLOCKING 0x0 ;  /* 0x0000000000007b1d */ /* 0x000fec0000010000 */
.L_x_17:
[----:B------:R-:W-:Y:S05]  /*1660*/  @!P3 BRA `(.L_x_18) ;  /* 0x000000740068b947 */ /* 0x000fea0003800000 */
[----:B------:R-:W-:-:S13]  /*1670*/  ISETP.GT.U32.AND P0, PT, R35, 0x1, PT ;  /* 0x000000012300780c */ /* 0x000fda0003f04070 */
[----:B------:R-:W-:Y:S05]  /*1680*/  @P0 EXIT ;  /* 0x000000000000094d */ /* 0x000fea0003800000 */
.L_x_19:
[----:B------:R-:W-:-:S08]  /*1690*/  NOP ;  /* 0x0000000000007918 */ /* 0x000fd00000000000 */
[----:B------:R-:W1:Y:S02]  /*16a0*/  USETMAXREG.TRY_ALLOC.CTAPOOL UP0, 0xe8 ;  /* 0x000000e8000079c8 */ /* 0x000e640008000600 */
[----:B-1----:R-:W-:-:S13]  /*16b0*/  PLOP3.LUT P0, PT, PT, PT, UP0, 0x80, 0x0 ;  /* 0x000000000000781c */ /* 0x002fda0003f0f008 */
[----:B------:R-:W-:Y:S05]  /*16c0*/  @!P0 BRA `(.L_x_19) ;  /* 0xfffffffc00f08947 */ /* 0x000fea000383ffff */
[----:B------:R-:W-:-:S13]  /*16d0*/  LOP3.LUT P0, RZ, R8, 0xff, RZ, 0xc0, !PT ;  /* 0x000000ff08ff7812 */ /* 0x000fda000780c0ff */
[----:B------:R-:W-:Y:S05]  /*16e0*/  @!P0 EXIT ;  /* 0x000000000000894d */ /* 0x000fea0003800000 */
[----:B------:R-:W1:Y:S01]  /*16f0*/  S2UR UR4, SR_CgaCtaId ;  /* 0x00000000000479c3 */ /* 0x000e620000008800 */
[----:B------:R-:W-:Y:S01]  /*1700*/  VIADD R14, R14, 0xffffffff ;  /* 0xffffffff0e0e7836 */ /* 0x000fe20000000000 */
[CC--:B------:R-:W-:Y:S01]  /*1710*/  LEA.HI R4, R0.reuse, R3.reuse, RZ, 0x2 ;  /* 0x0000000300047211 */ /* 0x0c0fe200078f10ff */
[----:B------:R-:W-:Y:S01]  /*1720*/  UMOV UR41, 0x400 ;  /* 0x0000040000297882 */ /* 0x000fe20000000000 */
[----:B------:R-:W-:Y:S01]  /*1730*/  LEA.HI R0, R0, R3, RZ, 0x5 ;  /* 0x0000000300007211 */ /* 0x000fe200078f28ff */
[----:B------:R-:W-:Y:S01]  /*1740*/  UISETP.LT.AND UP0, UPT, UR40, 0x1, UPT ;  /* 0x000000012800788c */ /* 0x000fe2000bf01270 */
[----:B------:R-:W-:Y:S01]  /*1750*/  R2UR UR42, R14 ;  /* 0x000000000e2a72ca */ /* 0x000fe200000e0000 */
[----:B------:R-:W-:Y:S01]  /*1760*/  ULDC UR5, c[0x0][0x284] ;  /* 0x0000a10000057ab9 */ /* 0x000fe20000000800 */
[--C-:B------:R-:W-:Y:S01]  /*1770*/  SHF.R.S32.HI R156, RZ, 0x2, R4.reuse ;  /* 0x00000002ff9c7819 */ /* 0x100fe20000011404 */
[----:B------:R-:W-:Y:S01]  /*1780*/  USEL UR43, UR40, 0x1, UP0 ;  /* 0x00000001282b7887 */ /* 0x000fe20008000000 */
[----:B------:R-:W-:Y:S01]  /*1790*/  SHF.R.S32.HI R5, RZ, 0x1f, R4 ;  /* 0x0000001fff057819 */ /* 0x000fe20000011404 */
[----:B------:R-:W-:Y:S01]  /*17a0*/  USHF.L.U32 UR44, UR40, 0x1, URZ ;  /* 0x00000001282c7899 */ /* 0x000fe2000800063f */
[----:B------:R-:W-:Y:S01]  /*17b0*/  LOP3.LUT R158, R4, 0xfffffffc, RZ, 0xc0, !PT ;  /* 0xfffffffc049e7812 */ /* 0x000fe200078ec0ff */
[----:B------:R-:W-:Y:S01]  /*17c0*/  UIADD3 UR43, -UR43, UR40, URZ ;  /* 0x000000282b2b7290 */ /* 0x000fe2000fffe13f */
[----:B------:R-:W-:-:S02]  /*17d0*/  LEA.HI R5, R5, R156, RZ, 0x3 ;  /* 0x0000009c05057211 */ /* 0x000fc400078f18ff */
[----:B------:R-:W-:Y:S01]  /*17e0*/  ISETP.NE.AND P0, PT, R14, RZ, PT ;  /* 0x000000ff0e00720c */ /* 0x000fe20003f05270 */
[----:B------:R-:W-:Y:S01]  /*17f0*/  IMAD.IADD R158, R3, 0x1, -R158 ;  /* 0x00000001039e7824 */ /* 0x000fe200078e0a9e */
[----:B------:R-:W-:Y:S01]  /*1800*/  LOP3.LUT R5, R5, 0xfffffff8, RZ, 0xc0, !PT ;  /* 0xfffffff805057812 */ /* 0x000fe200078ec0ff */
[----:B------:R-:W-:Y:S01]  /*1810*/  USHF.L.U32 UR42, UR42, 0x3, URZ ;  /* 0x000000032a2a7899 */ /* 0x000fe2000800063f */
[----:B------:R-:W-:-:S03]  /*1820*/  SEL R165, RZ, 0x1, P0 ;  /* 0x00000001ffa57807 */ /* 0x000fc60000000000 */
[----:B------:R-:W-:Y:S01]  /*1830*/  IMAD.IADD R156, R156, 0x1, -R5 ;  /* 0x000000019c9c7824 */ /* 0x000fe200078e0a05 */
[----:B-1----:R-:W-:Y:S01]  /*1840*/  ULEA UR41, UR4, UR41, 0x18 ;  /* 0x0000002904297291 */ /* 0x002fe2000f8ec03f */
[----:B------:R-:W-:Y:S01]  /*1850*/  SHF.R.S32.HI R5, RZ, 0x5, R0 ;  /* 0x00000005ff057819 */ /* 0x000fe20000011400 */
[----:B------:R-:W-:Y:S02]  /*1860*/  IMAD.U32 R160, RZ, RZ, UR42 ;  /* 0x0000002affa07e24 */ /* 0x000fe4000f8e00ff */
[----:B------:R-:W-:Y:S01]  /*1870*/  UIADD3 UR45, UR41, 0x170, URZ ;  /* 0x00000170292d7890 */ /* 0x000fe2000fffe03f */
[--C-:B------:R-:W-:Y:S01]  /*1880*/  SHF.R.S32.HI R157, RZ, 0x1f, R156.reuse ;  /* 0x0000001fff9d7819 */ /* 0x100fe2000001149c */
[C-C-:B------:R-:W-:Y:S01]  /*1890*/  IMAD R163, R5.reuse, -0x10, -R156.reuse ;  /* 0xfffffff005a37824 */ /* 0x140fe200078e0a9c */
[C---:B------:R-:W-:Y:S02]  /*18a0*/  LOP3.LUT R162, R160.reuse, 0x8, RZ, 0xc0, !PT ;  /* 0x00000008a0a27812 */ /* 0x040fe400078ec0ff */
[----:B------:R-:W-:Y:S01]  /*18b0*/  LOP3.LUT R160, R160, 0x8, RZ, 0xc, !PT ;  /* 0x00000008a0a07812 */ /* 0x000fe200078e0cff */
[----:B------:R-:W-:Y:S01]  /*18c0*/  IMAD.U32 R159, RZ, RZ, UR45 ;  /* 0x0000002dff9f7e24 */ /* 0x000fe2000f8e00ff */
[----:B------:R-:W-:Y:S01]  /*18d0*/  LOP3.LUT R162, R162, 0x18, RZ, 0x3c, !PT ;  /* 0x00000018a2a27812 */ /* 0x000fe200078e3cff */
[----:B------:R-:W-:-:S04]  /*18e0*/  IMAD.WIDE R156, R5, 0x10, R156 ;  /* 0x00000010059c7825 */ /* 0x000fc800078e029c */
[----:B------:R-:W-:Y:S02]  /*18f0*/  VIADD R161, R159, UR42 ;  /* 0x0000002a9fa17c36 */ /* 0x000fe40008000000 */
[----:B------:R-:W-:-:S07]  /*1900*/  VIADD R163, R163, UR5 ;  /* 0x00000005a3a37c36 */ /* 0x000fce0008000000 */
.L_x_299:
[----:B------:R-:W-:Y:S01]  /*1910*/  SHF.L.U32 R0, R165, 0x1f, RZ ;  /* 0x0000001fa5007819 */ /* 0x000fe200000006ff */
[----:B------:R-:W-:Y:S02]  /*1920*/  ULDC UR4, c[0x0][0x28c] ;  /* 0x0000a30000047ab9 */ /* 0x000fe40000000800 */
[----:B------:R-:W-:Y:S01]  /*1930*/  ISETP.LT.AND P1, PT, RZ, UR4, PT ;  /* 0x00000004ff007c0c */ /* 0x000fe2000bf21270 */
[----:B-1----:R-:W1:Y:S02]  /*1940*/  SYNCS.PHASECHK.TRANS64.TRYWAIT P0, [R159+UR42], R0 ;  /* 0x000000009f0075a7 */ /* 0x002e64000800016a */
[----:B-1-34-:R-:W-:Y:S10]  /*1950*/  @!P0 BRA `(.L_x_20) ;  /* 0x0000008c00508947 */ /* 0x01aff40003800000 */
.L_x_339:
[----:B------:R-:W-:Y:S05]  /*1960*/  @P1 BRA `(.L_x_21) ;  /* 0x0000000000401947 */ /* 0x000fea0003800000 */
[----:B-1----:R-:W-:Y:S01]  /*1970*/  MOV R0, 0x0 ;  /* 0x0000000000007802 */ /* 0x002fe20000000f00 */
[----:B------:R-:W-:Y:S01]  /*1980*/  ULDC.64 UR4, c[0x4][0x68] ;  /* 0x01001a0000047ab9 */ /* 0x000fe20000000a00 */
[----:B------:R-:W-:Y:S01]  /*1990*/  ULDC.64 UR6, c[0x4][0x8] ;  /* 0x0100020000067ab9 */ /* 0x000fe20000000a00 */
[----:B------:R-:W-:Y:S01]  /*19a0*/  IMAD.U32 R4, RZ, RZ, UR4 ;  /* 0x00000004ff047e24 */ /* 0x000fe2000f8e00ff */
[----:B------:R1:W2:Y:S01]  /*19b0*/  LDC.64 R14, c[0x4][R0] ;  /* 0x01000000000e7b82 */ /* 0x0002a20000000a00 */
[----:B------:R-:W-:Y:S01]  /*19c0*/  IMAD.U32 R5, RZ, RZ, UR5 ;  /* 0x00000005ff057e24 */ /* 0x000fe2000f8e00ff */
[----:B------:R-:W-:Y:S01]  /*19d0*/  ULDC.64 UR4, c[0x4][0x70] ;  /* 0x01001c0000047ab9 */ /* 0x000fe20000000a00 */
[----:B------:R-:W-:Y:S02]  /*19e0*/  IMAD.U32 R10, RZ, RZ, UR6 ;  /* 0x00000006ff0a7e24 */ /* 0x000fe4000f8e00ff */
[----:B------:R-:W-:Y:S02]  /*19f0*/  IMAD.U32 R6, RZ, RZ, UR4 ;  /* 0x00000004ff067e24 */ /* 0x000fe4000f8e00ff */
[----:B------:R-:W-:-:S02]  /*1a00*/  IMAD.U32 R7, RZ, RZ, UR5 ;  /* 0x00000005ff077e24 */ /* 0x000fc4000f8e00ff */
[----:B------:R-:W-:Y:S02]  /*1a10*/  IMAD.U32 R11, RZ, RZ, UR7 ;  /* 0x00000007ff0b7e24 */ /* 0x000fe4000f8e00ff */
[----:B------:R-:W-:Y:S02]  /*1a20*/  IMAD.MOV.U32 R8, RZ, RZ, 0x1e1 ;  /* 0x000001e1ff087424 */ /* 0x000fe400078e00ff */
[----:B0-----:R-:W-:Y:S02]  /*1a30*/  IMAD.MOV.U32 R12, RZ, RZ, 0x1 ;  /* 0x00000001ff0c7424 */ /* 0x001fe400078e00ff */
[----:B-1----:R-:W-:-:S07]  /*1a40*/  IMAD.MOV.U32 R13, RZ, RZ, RZ ;  /* 0x000000ffff0d7224 */ /* 0x002fce00078e00ff */
[----:B------:R-:W-:-:S07]  /*1a50*/  LEPC R20, `(.L_x_21) ;  /* 0x000000001014794e */ /* 0x000fce0000000000 */
[----:B--2--5:R-:W-:Y:S05]  /*1a60*/  CALL.ABS.NOINC R14 ;  /* 0x000000000e007343 */ /* 0x024fea0003c00000 */
.L_x_21:
[----:B-1----:R-:W-:-:S04]  /*1a70*/  LOP3.LUT R0, R16, 0x1, RZ, 0xfc, !PT ;  /* 0x0000000110007812 */ /* 0x002fc800078efcff */
[----:B------:R-:W-:-:S13]  /*1a80*/  ISETP.NE.AND P0, PT, R0, 0x3, PT ;  /* 0x000000030000780c */ /* 0x000fda0003f05270 */
[----:B------:R-:W-:Y:S05]  /*1a90*/  @!P0 BRA `(.L_x_22) ;  /* 0x0000000000048947 */ /* 0x000fea0003800000 */
[----:B------:R-:W-:Y:S01]  /*1aa0*/  BPT.TRAP 0x1 ;  /* 0x000000040000795c */ /* 0x000fe20000300000 */
.L_x_22:
[----:B------:R-:W-:Y:S02]  /*1ab0*/  IMAD.U32 R3, RZ, RZ, UR39 ;  /* 0x00000027ff037e24 */ /* 0x000fe4000f8e00ff */
[----:B------:R-:W-:-:S03]  /*1ac0*/  IMAD.U32 R0, RZ, RZ, UR38 ;  /* 0x00000026ff007e24 */ /* 0x000fc6000f8e00ff */
[----:B------:R-:W-:Y:S02]  /*1ad0*/  LEA R3, R3, UR41, 0x3 ;  /* 0x0000002903037c11 */ /* 0x000fe4000f8e18ff */
[----:B------:R-:W-:-:S04]  /*1ae0*/  SHF.L.U32 R0, R0, 0x1f, RZ ;  /* 0x0000001f00007819 */ /* 0x000fc800000006ff */
[----:B------:R1:W2:Y:S01]  /*1af0*/  SYNCS.PHASECHK.TRANS64.TRYWAIT P1, [R3+URZ], R0 ;  /* 0x00000000030075a7 */ /* 0x0002a2000802017f */
[----:B------:R-:W-:Y:S05]  /*1b00*/  @!P0 BRA `(.L_x_23) ;  /* 0x0000000000048947 */ /* 0x000fea0003800000 */
[----:B------:R-:W-:Y:S01]  /*1b10*/  BPT.TRAP 0x1 ;  /* 0x000000040000795c */ /* 0x000fe20000300000 */
.L_x_23:
[----:B------:R-:W-:-:S05]  /*1b20*/  IMAD.U32 R4, RZ, RZ, UR43 ;  /* 0x0000002bff047e24 */ /* 0x000fca000f8e00ff */
[----:B------:R-:W-:Y:S01]  /*1b30*/  ISETP.GE.AND P2, PT, R4, 0x1, PT ;  /* 0x000000010400780c */ /* 0x000fe20003f46270 */
[----:B--2---:R-:W-:-:S12]  /*1b40*/  @P1 BRA `(.L_x_24) ;  /* 0x0000000000081947 */ /* 0x004fd80003800000 */
[----:B------:R-:W2:Y:S02]  /*1b50*/  SYNCS.PHASECHK.TRANS64.TRYWAIT P1, [R3+URZ], R0 ;  /* 0x00000000030075a7 */ /* 0x000ea4000802017f */
[----:B--2---:R-:W-:Y:S05]  /*1b60*/  @!P1 BRA `(.L_x_25) ;  /* 0x0000008800e09947 */ /* 0x004fea0003800000 */
.L_x_24:
[----:B------:R-:W-:Y:S05]  /*1b70*/  WARPSYNC.ALL ;  /* 0x0000000000007948 */ /* 0x000fea0003800000 */
[----:B------:R-:W-:Y:S01]  /*1b80*/  UIADD3 UR4, UR41, 0x280, URZ ;  /* 0x0000028029047890 */ /* 0x000fe2000fffe03f */
[----:B------:R-:W-:Y:S01]  /*1b90*/  WARPGROUP.ARRIVE ;  /* 0x00000000000079c5 */ /* 0x000fe20000000000 */
[----:B------:R-:W-:Y:S02]  /*1ba0*/  UIADD3 UR5, UR41, 0xb280, URZ ;  /* 0x0000b28029057890 */ /* 0x000fe4000fffe03f */
[----:B------:R-:W-:Y:S02]  /*1bb0*/  USHF.R.U32.HI UR4, URZ, 0x4, UR4 ;  /* 0x000000043f047899 */ /* 0x000fe40008011604 */
[----:B------:R-:W-:-:S02]  /*1bc0*/  USHF.R.U32.HI UR5, URZ, 0x4, UR5 ;  /* 0x000000043f057899 */ /* 0x000fc40008011605 */
[----:B------:R-:W-:Y:S02]  /*1bd0*/  ULOP3.LUT UR4, UR4, 0x3fff, URZ, 0xc0, !UPT ;  /* 0x00003fff04047892 */ /* 0x000fe4000f8ec03f */
[----:B------:R-:W-:Y:S02]  /*1be0*/  ULOP3.LUT UR5, UR5, 0x3fff, URZ, 0xc0, !UPT ;  /* 0x00003fff05057892 */ /* 0x000fe4000f8ec03f */
[----:B------:R-:W-:Y:S02]  /*1bf0*/  ULOP3.LUT UR10, UR4, 0x10000, URZ, 0xfc, !UPT ;  /* 0x00010000040a7892 */ /* 0x000fe4000f8efc3f */
[----:B------:R-:W-:Y:S02]  /*1c00*/  ULOP3.LUT UR9, UR5, 0x10000, URZ, 0xfc, !UPT ;  /* 0x0001000005097892 */ /* 0x000fe4000f8efc3f */
[----:B------:R-:W-:Y:S02]  /*1c10*/  ULEA UR4, UR39, UR10, 0x7 ;  /* 0x0000000a27047291 */ /* 0x000fe4000f8e383f */
[----:B------:R-:W-:Y:S01]  /*1c20*/  ULEA UR6, UR39, UR9, 0x9 ;  /* 0x0000000927067291 */ /* 0x000fe2000f8e483f */
[----:B------:R-:W-:Y:S01]  /*1c30*/  UMOV UR5, 0xc0000010 ;  /* 0xc000001000057882 */ /* 0x000fe20000000000 */
[----:B------:R-:W-:-:S07]  /*1c40*/  UMOV UR7, 0xc0000010 ;  /* 0xc000001000077882 */ /* 0x000fce0000000000 */
[----:B------:R-:W-:Y:S03]  /*1c50*/  IGMMA.64x256x32.S8.S8 R24, gdesc[UR4], RZ, !UPT, gsb0 ;  /* 0x06600000041879f1 */ /* 0x000fe6000c0410ff */
[----:B------:R-:W-:Y:S02]  /*1c60*/  WARPGROUP.DEPBAR.LE gsb0, 0x0 ;  /* 0x00008000000079c5 */ /* 0x000fe40000010000 */
[----:B------:R-:W-:Y:S05]  /*1c70*/  @!P2 BRA `(.L_x_26) ;  /* 0x0000000000b8a947 */ /* 0x000fea0003800000 */
[----:B------:R-:W-:Y:S01]  /*1c80*/  UIADD3 UR4, UR39, 0x1, URZ ;  /* 0x0000000127047890 */ /* 0x000fe2000fffe03f */
[----:B-12---:R-:W-:Y:S02]  /*1c90*/  IMAD.U32 R0, RZ, RZ, UR43 ;  /* 0x0000002bff007e24 */ /* 0x006fe4000f8e00ff */
[----:B------:R-:W-:Y:S01]  /*1ca0*/  IMAD.U32 R3, RZ, RZ, UR39 ;  /* 0x00000027ff037e24 */ /* 0x000fe2000f8e00ff */
[----:B------:R-:W-:-:S04]  /*1cb0*/  UISETP.NE.AND UP0, UPT, UR4, 0x16, UPT ;  /* 0x000000160400788c */ /* 0x000fc8000bf05270 */
[----:B------:R-:W-:Y:S02]  /*1cc0*/  USEL UR5, URZ, 0x1, UP0 ;  /* 0x000000013f057887 */ /* 0x000fe40008000000 */
[----:B------:R-:W-:Y:S02]  /*1cd0*/  USEL UR8, UR4, URZ, UP0 ;  /* 0x0000003f04087287 */ /* 0x000fe40008000000 */
[----:B------:R-:W-:-:S06]  /*1ce0*/  ULOP3.LUT UR5, UR38, UR5, URZ, 0x3c, !UPT ;  /* 0x0000000526057292 */ /* 0x000fcc000f8e3c3f */
[----:B------:R-:W-:-:S07]  /*1cf0*/  IMAD.U32 R6, RZ, RZ, UR5 ;  /* 0x00000005ff067e24 */ /* 0x000fce000f8e00ff */
.L_x_33:
[----:B------:R-:W-:Y:S05]  /*1d00*/  @!P0 BRA `(.L_x_27) ;  /* 0x0000000000048947 */ /* 0x000fea0003800000 */
[----:B------:R-:W-:Y:S01]  /*1d10*/  BPT.TRAP 0x1 ;  /* 0x000000040000795c */ /* 0x000fe20000300000 */
.L_x_27:
[----:B------:R-:W-:Y:S01]  /*1d20*/  ULEA UR4, UR8, UR41, 0x3 ;  /* 0x0000002908047291 */ /* 0x000fe2000f8e183f */
[----:B------:R-:W-:-:S08]  /*1d30*/  SHF.L.U32 R4, R6, 0x1f, RZ ;  /* 0x0000001f06047819 */ /* 0x000fd000000006ff */
[----:B------:R1:W2:Y:S01]  /*1d40*/  SYNCS.PHASECHK.TRANS64.TRYWAIT P1, [UR4], R4 ;  /* 0x00000004ff0075a7 */ /* 0x0002a20008020144 */
[----:B------:R-:W-:Y:S05]  /*1d50*/  @!P0 BRA `(.L_x_28) ;  /* 0x0000000000048947 */ /* 0x000fea0003800000 */
[----:B------:R-:W-:Y:S01]  /*1d60*/  BPT.TRAP 0x1 ;  /* 0x000000040000795c */ /* 0x000fe20000300000 */
.L_x_28:
[----:B--2---:R-:W-:Y:S05]  /*1d70*/  @P1 BRA `(.L_x_29) ;  /* 0x0000000000081947 */ /* 0x004fea0003800000 */
[----:B------:R-:W2:Y:S02]  /*1d80*/  SYNCS.PHASECHK.TRANS64.TRYWAIT P1, [UR4], R4 ;  /* 0x00000004ff0075a7 */ /* 0x000ea40008020144 */
[----:B--2---:R-:W-:Y:S05]  /*1d90*/  @!P1 BRA `(.L_x_30) ;  /* 0x0000008800689947 */ /* 0x004fea0003800000 */
.L_x_29:
[----:B------:R-:W-:Y:S01]  /*1da0*/  ULEA UR4, UR8, UR10, 0x7 ;  /* 0x0000000a08047291 */ /* 0x000fe2000f8e383f */
[----:B------:R-:W-:Y:S01]  /*1db0*/  WARPGROUP.ARRIVE ;  /* 0x00000000000079c5 */ /* 0x000fe20000000000 */
[----:B------:R-:W-:Y:S01]  /*1dc0*/  ULEA UR6, UR8, UR9, 0x9 ;  /* 0x0000000908067291 */ /* 0x000fe2000f8e483f */
[----:B------:R-:W-:Y:S01]  /*1dd0*/  UMOV UR5, 0xc0000010 ;  /* 0xc000001000057882 */ /* 0x000fe20000000000 */
[----:B------:R-:W-:-:S07]  /*1de0*/  UMOV UR7, 0xc0000010 ;  /* 0xc000001000077882 */ /* 0x000fce0000000000 */
[----:B------:R-:W-:Y:S03]  /*1df0*/  IGMMA.64x256x32.S8.S8 R24, gdesc[UR4], R24, gsb0 ;  /* 0x06600000041879f1 */ /* 0x000fe60008041018 */
[----:B------:R-:W-:Y:S02]  /*1e00*/  WARPGROUP.DEPBAR.LE gsb0, 0x0 ;  /* 0x00008000000079c5 */ /* 0x000fe40000010000 */
[----:B------:R-:W-:Y:S05]  /*1e10*/  @!P0 BRA `(.L_x_31) ;  /* 0x0000000000048947 */ /* 0x000fea0003800000 */
[----:B------:R-:W-:Y:S01]  /*1e20*/  BPT.TRAP 0x1 ;  /* 0x000000040000795c */ /* 0x000fe20000300000 */
.L_x_31:
[----:B------:R-:W-:-:S13]  /*1e30*/  ISETP.NE.AND P1, PT, R154, RZ, PT ;  /* 0x000000ff9a00720c */ /* 0x000fda0003f25270 */
[----:B-12---:R-:W-:-:S05]  /*1e40*/  @P1 LEA R4, R3, UR41, 0x3 ;  /* 0x0000002903041c11 */ /* 0x006fca000f8e18ff */
[----:B------:R-:W-:-:S05]  /*1e50*/  @P1 VIADD R4, R4, 0xb0 ;  /* 0x000000b004041836 */ /* 0x000fca0000000000 */
[----:B------:R-:W-:-:S04]  /*1e60*/  @P1 PRMT R4, R155, 0x654, R4 ;  /* 0x000006549b041816 */ /* 0x000fc80000000004 */
[----:B------:R1:W-:Y:S01]  /*1e70*/  @P1 SYNCS.ARRIVE.TRANS64.RED.A1T0 RZ, [R4+URZ], RZ ;  /* 0x000000ff04ff19a7 */ /* 0x0003e2000810043f */
[----:B------:R-:W-:-:S13]  /*1e80*/  ISETP.GT.U32.AND P1, PT, R16, 0x1, PT ;  /* 0x000000011000780c */ /* 0x000fda0003f24070 */
[----:B-1----:R-:W-:Y:S05]  /*1e90*/  @P1 BRA `(.L_x_32) ;  /* 0x0000000000041947 */ /* 0x002fea0003800000 */
[----:B------:R-:W-:Y:S01]  /*1ea0*/  BPT.TRAP 0x1 ;  /* 0x000000040000795c */ /* 0x000fe20000300000 */
.L_x_32:
[----:B------:R-:W-:Y:S01]  /*1eb0*/  UIADD3 UR8, UR8, 0x1, URZ ;  /* 0x0000000108087890 */ /* 0x000fe2000fffe03f */
[C---:B------:R-:W-:Y:S01]  /*1ec0*/  ISETP.GT.AND P2, PT, R0.reuse, 0x1, PT ;  /* 0x000000010000780c */ /* 0x040fe20003f44270 */
[----:B------:R-:W-:Y:S02]  /*1ed0*/  VIADD R3, R3, 0x1 ;  /* 0x0000000103037836 */ /* 0x000fe40000000000 */
[----:B------:R-:W-:Y:S01]  /*1ee0*/  UISETP.NE.AND UP0, UPT, UR8, 0x16, UPT ;  /* 0x000000160800788c */ /* 0x000fe2000bf05270 */
[----:B------:R-:W-:Y:S02]  /*1ef0*/  VIADD R0, R0, 0xffffffff ;  /* 0xffffffff00007836 */ /* 0x000fe40000000000 */
[C---:B------:R-:W-:Y:S01]  /*1f00*/  ISETP.NE.AND P1, PT, R3.reuse, 0x16, PT ;  /* 0x000000160300780c */ /* 0x040fe20003f25270 */
[----:B------:R-:W-:Y:S02]  /*1f10*/  USEL UR4, URZ, 0x1, UP0 ;  /* 0x000000013f047887 */ /* 0x000fe40008000000 */
[----:B------:R-:W-:Y:S01]  /*1f20*/  USEL UR8, UR8, URZ, UP0 ;  /* 0x0000003f08087287 */ /* 0x000fe20008000000 */
[----:B------:R-:W-:-:S03]  /*1f30*/  SEL R3, R3, RZ, P1 ;  /* 0x000000ff03037207 */ /* 0x000fc60000800000 */
[----:B------:R-:W-:Y:S01]  /*1f40*/  LOP3.LUT R6, R6, UR4, RZ, 0x3c, !PT ;  /* 0x0000000406067c12 */ /* 0x000fe2000f8e3cff */
[----:B------:R-:W-:Y:S07]  /*1f50*/  @P2 BRA `(.L_x_33) ;  /* 0xfffffffc00682947 */ /* 0x000fee000383ffff */
.L_x_26:
[----:B-12---:R-:W1:Y:S01]  /*1f60*/  LDC R0, c[0x0][0x28c] ;  /* 0x0000a300ff007b82 */ /* 0x006e620000000800 */
[----:B------:R2:W-:Y:S01]  /*1f70*/  SYNCS.ARRIVE.TRANS64.A1T0 RZ, [R160+UR45], RZ ;  /* 0x000000ffa0ff79a7 */ /* 0x0005e2000810002d */
[----:B-1----:R-:W-:-:S13]  /*1f80*/  ISETP.GE.AND P1, PT, R0, 0x1, PT ;  /* 0x000000010000780c */ /* 0x002fda0003f26270 */
[----:B--2---:R-:W-:Y:S05]  /*1f90*/  @!P1 BRA `(.L_x_34) ;  /* 0x0000000000449947 */ /* 0x004fea0003800000 */
[----:B------:R-:W-:Y:S05]  /*1fa0*/  @!P0 BRA `(.L_x_35) ;  /* 0x0000000000048947 */ /* 0x000fea0003800000 */
[----:B------:R-:W-:Y:S01]  /*1fb0*/  BPT.TRAP 0x1 ;  /* 0x000000040000795c */ /* 0x000fe20000300000 */
.L_x_35:
[----:B------:R-:W-:-:S13]  /*1fc0*/  ISETP.NE.AND P0, PT, R154, RZ, PT ;  /* 0x000000ff9a00720c */ /* 0x000fda0003f05270 */
[----:B------:R-:W-:-:S05]  /*1fd0*/  VOTEU.ANY UP0, P0 ;  /* 0x00000000003f7886 */ /* 0x000fca0000000100 */
[----:B------:R-:W-:-:S06]  /*1fe0*/  @UP0 UIADD3 UR4, UR43, UR39, URZ ;  /* 0x000000272b040290 */ /* 0x000fcc000fffe03f */
[----:B------:R-:W-:Y:S02]  /*1ff0*/  IMAD.U32 R4, RZ, RZ, UR4 ;  /* 0x00000004ff047e24 */ /* 0x000fe4000f8e00ff */
[----:B------:R-:W-:Y:S02]  /*2000*/  IMAD.U32 R3, RZ, RZ, UR4 ;  /* 0x00000004ff037e24 */ /* 0x000fe4000f8e00ff */
[----:B------:R-:W-:-:S05]  /*2010*/  @P0 IMAD.WIDE.U32 R4, R4, -0x45d1745d, RZ ;  /* 0xba2e8ba304040825 */ /* 0x000fca00078e00ff */
[----:B------:R-:W-:-:S05]  /*2020*/  @P0 SHF.R.U32.HI R0, RZ, 0x4, R5 ;  /* 0x00000004ff000819 */ /* 0x000fca0000011605 */
[----:B------:R-:W-:-:S05]  /*2030*/  @P0 IMAD R0, R0, -0x16, R3 ;  /* 0xffffffea00000824 */ /* 0x000fca00078e0203 */
[----:B------:R-:W-:-:S05]  /*2040*/  @P0 LEA R0, R0, UR41, 0x3 ;  /* 0x0000002900000c11 */ /* 0x000fca000f8e18ff */
[----:B------:R-:W-:-:S05]  /*2050*/  @P0 VIADD R0, R0, 0xb0 ;  /* 0x000000b000000836 */ /* 0x000fca0000000000 */
[----:B------:R-:W-:-:S04]  /*2060*/  @P0 PRMT R0, R155, 0x654, R0 ;  /* 0x000006549b000816 */ /* 0x000fc80000000000 */
[----:B------:R1:W-:Y:S01]  /*2070*/  @P0 SYNCS.ARRIVE.TRANS64.RED.A1T0 RZ, [R0+URZ], RZ ;  /* 0x000000ff00ff09a7 */ /* 0x0003e2000810043f */
[----:B------:R-:W-:-:S13]  /*2080*/  ISETP.GT.U32.AND P0, PT, R16, 0x1, PT ;  /* 0x000000011000780c */ /* 0x000fda0003f04070 */
[----:B-1----:R-:W-:Y:S05]  /*2090*/  @P0 BRA `(.L_x_34) ;  /* 0x0000000000040947 */ /* 0x002fea0003800000 */
[----:B------:R-:W-:Y:S01]  /*20a0*/  BPT.TRAP 0x1 ;  /* 0x000000040000795c */ /* 0x000fe20000300000 */
.L_x_34:
[----:B------:R-:W-:Y:S01]  /*20b0*/  SHF.L.U32 R0, R165, 0x1f, RZ ;  /* 0x0000001fa5007819 */ /* 0x000fe200000006ff */
[----:B------:R-:W-:Y:S01]  /*20c0*/  UIADD3 UR39, UR44, UR39, URZ ;  /* 0x000000272c277290 */ /* 0x000fe2000fffe03f */
[----:B------:R-:W1:Y:S01]  /*20d0*/  LDC R7, c[0x0][0x288] ;  /* 0x0000a200ff077b82 */ /* 0x000e620000000800 */
[----:B------:R-:W-:Y:S01]  /*20e0*/  UISETP.GE.U32.AND UP1, UPT, UR44, 0x16, UPT ;  /* 0x000000162c00788c */ /* 0x000fe2000bf26070 */
[----:B------:R-:W-:Y:S01]  /*20f0*/  IMAD.SHL.U32 R10, R158, 0x2, RZ ;  /* 0x000000029e0a7824 */ /* 0x000fe200078e00ff */
[----:B------:R-:W-:Y:S02]  /*2100*/  UISETP.GT.U32.AND UP0, UPT, UR39, 0x15, UPT ;  /* 0x000000152700788c */ /* 0x000fe4000bf04070 */
[----:B------:R-:W-:Y:S02]  /*2110*/  UIMAD.WIDE.U32 UR4, UR39, -0x45d1745d, URZ ;  /* 0xba2e8ba3270478a5 */ /* 0x000fe4000f8e003f */
[----:B------:R-:W-:Y:S01]  /*2120*/  UISETP.LT.U32.AND UP0, UPT, UR44, 0x16, UP0 ;  /* 0x000000162c00788c */ /* 0x000fe20008701070 */
[----:B------:R-:W2:Y:S01]  /*2130*/  SYNCS.PHASECHK.TRANS64.TRYWAIT P0, [R159+UR42+0x10], R0 ;  /* 0x000010009f0075a7 */ /* 0x000ea2000800016a */
[----:B------:R-:W-:Y:S01]  /*2140*/  USHF.R.U32.HI UR4, URZ, 0x4, UR5 ;  /* 0x000000043f047899 */ /* 0x000fe20008011605 */
[----:B------:R-:W-:Y:S01]  /*2150*/  SHF.R.S32.HI R11, RZ, 0x1f, R10 ;  /* 0x0000001fff0b7819 */ /* 0x000fe2000001140a */
[----:B------:R-:W-:-:S02]  /*2160*/  USEL UR6, URZ, 0x1, !UP0 ;  /* 0x000000013f067887 */ /* 0x000fc4000c000000 */
[----:B------:R-:W-:Y:S02]  /*2170*/  UIMAD UR39, UR4, -0x16, UR39 ;  /* 0xffffffea042778a4 */ /* 0x000fe4000f8e0227 */
[----:B------:R-:W-:-:S04]  /*2180*/  ULOP3.LUT UR38, UR38, UR6, URZ, 0x3c, !UPT ;  /* 0x0000000626267292 */ /* 0x000fc8000f8e3c3f */
[----:B------:R-:W-:Y:S01]  /*2190*/  @UP1 ULOP3.LUT UR38, UR38, 0x1, UR4, 0x78, !UPT ;  /* 0x0000000126261892 */ /* 0x000fe2000f8e7804 */
[----:B-12---:R-:W-:Y:S11]  /*21a0*/  @!P0 BRA `(.L_x_36) ;  /* 0x00000084007c8947 */ /* 0x006ff60003800000 */
.L_x_340:
[----:B-1----:R-:W-:Y:S01]  /*21b0*/  IMAD.SHL.U32 R0, R19, 0x40, RZ ;  /* 0x0000004013007824 */ /* 0x002fe200078e00ff */
[----:B------:R-:W-:Y:S01]  /*21c0*/  ULDC UR6, c[0x0][0x284] ;  /* 0x0000a10000067ab9 */ /* 0x000fe20000000800 */
[----:B------:R-:W-:Y:S01]  /*21d0*/  IMAD.SHL.U32 R14, R22, 0x100, RZ ;  /* 0x00000100160e7824 */ /* 0x000fe200078e00ff */
[----:B------:R-:W-:Y:S01]  /*21e0*/  SHF.R.S32.HI R20, RZ, 0x1f, R2 ;  /* 0x0000001fff147819 */ /* 0x000fe20000011402 */
[----:B------:R-:W-:Y:S01]  /*21f0*/  ULDC.64 UR4, c[0x0][0x5d0] ;  /* 0x0001740000047ab9 */ /* 0x000fe20000000a00 */
[----:B------:R-:W-:Y:S01]  /*2200*/  ISETP.GE.AND P0, PT, R0, UR6, PT ;  /* 0x0000000600007c0c */ /* 0x000fe2000bf06270 */
[----:B------:R-:W-:Y:S01]  /*2210*/  IMAD.WIDE.U32 R4, R2, UR4, R10 ;  /* 0x0000000402047c25 */ /* 0x000fe2000f8e000a */
[----:B------:R-:W-:Y:S02]  /*2220*/  SHF.R.S32.HI R15, RZ, 0x1f, R14 ;  /* 0x0000001fff0f7819 */ /* 0x000fe4000001140e */
[----:B------:R-:W-:Y:S01]  /*2230*/  ISETP.GE.OR P0, PT, R14, R7, P0 ;  /* 0x000000070e00720c */ /* 0x000fe20000706670 */
[----:B------:R-:W-:Y:S01]  /*2240*/  IMAD R3, R20, UR4, RZ ;  /* 0x0000000414037c24 */ /* 0x000fe2000f8e02ff */
[----:B------:R-:W-:-:S03]  /*2250*/  IADD3 R4, P1, R14, R4, RZ ;  /* 0x000000040e047210 */ /* 0x000fc60007f3e0ff */
[----:B------:R-:W-:-:S05]  /*2260*/  IMAD R3, R2, UR5, R3 ;  /* 0x0000000502037c24 */ /* 0x000fca000f8e0203 */
[----:B------:R-:W-:-:S03]  /*2270*/  IADD3.X R5, R15, R5, R3, P1, !PT ;  /* 0x000000050f057210 */ /* 0x000fc60000ffe403 */
[----:B------:R-:W-:Y:S05]  /*2280*/  @P0 BRA `(.L_x_37) ;  /* 0x0000006000b00947 */ /* 0x000fea0003800000 */
[----:B0-----:R-:W0:Y:S01]  /*2290*/  LDC.64 R12, c[0x0][0x5c8] ;  /* 0x00017200ff0c7b82 */ /* 0x001e220000000a00 */
[----:B------:R-:W-:Y:S01]  /*22a0*/  IMAD.WIDE R8, R19, 0x40, R156 ;  /* 0x0000004013087825 */ /* 0x000fe200078e029c */
[----:B------:R-:W-:Y:S01]  /*22b0*/  ULDC.64 UR4, c[0x0][0x5c0] ;  /* 0x0001700000047ab9 */ /* 0x000fe20000000a00 */
[----:B------:R-:W-:Y:S02]  /*22c0*/  BSSY B0, `(.L_x_37) ;  /* 0x0000628000007945 */ /* 0x000fe40003800000 */
[----:B------:R-:W-:Y:S02]  /*22d0*/  IMAD.IADD R22, R163, 0x1, -R0 ;  /* 0x00000001a3167824 */ /* 0x000fe400078e0a00 */
[-C--:B0-----:R-:W-:Y:S02]  /*22e0*/  IMAD R3, R9, R12.reuse, RZ ;  /* 0x0000000c09037224 */ /* 0x081fe400078e02ff */
[----:B------:R-:W-:-:S04]  /*22f0*/  IMAD.WIDE.U32 R4, R8, R12, R4 ;  /* 0x0000000c08047225 */ /* 0x000fc800078e0004 */
[----:B------:R-:W-:Y:S01]  /*2300*/  IMAD R3, R8, R13, R3 ;  /* 0x0000000d08037224 */ /* 0x000fe200078e0203 */
[----:B------:R-:W-:-:S03]  /*2310*/  IADD3 R4, P0, R4, UR4, RZ ;  /* 0x0000000404047c10 */ /* 0x000fc6000ff1e0ff */
[----:B------:R-:W-:Y:S01]  /*2320*/  IMAD.IADD R3, R5, 0x1, R3 ;  /* 0x0000000105037824 */ /* 0x000fe200078e0203 */
[----:B------:R-:W-:-:S04]  /*2330*/  LEA R6, P1, R12, R4, 0x3 ;  /* 0x000000040c067211 */ /* 0x000fc800078218ff */
[----:B------:R-:W-:Y:S01]  /*2340*/  IADD3.X R5, R3, UR5, RZ, P0, !PT ;  /* 0x0000000503057c10 */ /* 0x000fe200087fe4ff */
[----:B------:R-:W-:Y:S01]  /*2350*/  IMAD R3, R158, -0x2, R7 ;  /* 0xfffffffe9e037824 */ /* 0x000fe200078e0207 */
[----:B-----5:R-:W-:Y:S02]  /*2360*/  ISETP.NE.AND P0, PT, R152, RZ, PT ;  /* 0x000000ff9800720c */ /* 0x020fe40003f05270 */
[----:B------:R-:W-:Y:S01]  /*2370*/  LEA.HI.X R7, R12, R5, R13, 0x3, P1 ;  /* 0x000000050c077211 */ /* 0x000fe200008f1c0d */
[----:B------:R-:W-:-:S10]  /*2380*/  IMAD.IADD R0, R3, 0x1, -R14 ;  /* 0x0000000103007824 */ /* 0x000fd400078e0a0e */
[----:B------:R-:W-:Y:S05]  /*2390*/  @!P0 BRA `(.L_x_38) ;  /* 0x0000004800608947 */ /* 0x000fea0003800000 */
[----:B------:R-:W0:Y:S01]  /*23a0*/  LDC.64 R166, c[0x0][0x5b0] ;  /* 0x00016c00ffa67b82 */ /* 0x000e220000000a00 */
[----:B------:R-:W-:Y:S01]  /*23b0*/  ULDC.64 UR4, c[0x0][0x5b8] ;  /* 0x00016e0000047ab9 */ /* 0x000fe20000000a00 */
[----:B------:R-:W-:Y:S01]  /*23c0*/  ISETP.GE.AND P1, PT, R22, 0x1, PT ;  /* 0x000000011600780c */ /* 0x000fe20003f26270 */
[----:B------:R-:W-:Y:S01]  /*23d0*/  IMAD.WIDE.U32 R10, R2, UR4, R10 ;  /* 0x00000004020a7c25 */ /* 0x000fe2000f8e000a */
[----:B------:R-:W-:Y:S02]  /*23e0*/  BSSY B1, `(.L_x_39) ;  /* 0x000000e000017945 */ /* 0x000fe40003800000 */
[----:B------:R-:W-:Y:S01]  /*23f0*/  ISETP.LT.OR P5, PT, R0, 0x1, !P1 ;  /* 0x000000010000780c */ /* 0x000fe20004fa1670 */
[----:B------:R-:W-:Y:S01]  /*2400*/  IMAD R3, R20, UR4, RZ ;  /* 0x0000000414037c24 */ /* 0x000fe2000f8e02ff */
[----:B------:R-:W1:Y:S01]  /*2410*/  LDC.64 R12, c[0x0][0x5a8] ;  /* 0x00016a00ff0c7b82 */ /* 0x000e620000000a00 */
[----:B------:R-:W-:Y:S02]  /*2420*/  IADD3 R14, P0, R14, R10, RZ ;  /* 0x0000000a0e0e7210 */ /* 0x000fe40007f1e0ff */
[----:B------:R-:W-:-:S05]  /*2430*/  IMAD R3, R2, UR5, R3 ;  /* 0x0000000502037c24 */ /* 0x000fca000f8e0203 */
[----:B------:R-:W-:Y:S01]  /*2440*/  IADD3.X R15, R15, R11, R3, P0, !PT ;  /* 0x0000000b0f0f7210 */ /* 0x000fe200007fe403 */
[-C--:B0-----:R-:W-:Y:S02]  /*2450*/  IMAD R10, R9, R166.reuse, RZ ;  /* 0x000000a6090a7224 */ /* 0x081fe400078e02ff */
[----:B------:R-:W-:-:S04]  /*2460*/  IMAD.WIDE.U32 R2, R8, R166, R14 ;  /* 0x000000a608027225 */ /* 0x000fc800078e000e */
[----:B------:R-:W-:Y:S01]  /*2470*/  IMAD R21, R8, R167, R10 ;  /* 0x000000a708157224 */ /* 0x000fe200078e020a */
[----:B-1----:R-:W-:-:S04]  /*2480*/  IADD3 R2, P0, R2, R12, RZ ;  /* 0x0000000c02027210 */ /* 0x002fc80007f1e0ff */
[----:B------:R-:W-:Y:S01]  /*2490*/  IADD3.X R3, R13, R3, R21, P0, !PT ;  /* 0x000000030d037210 */ /* 0x000fe200007fe415 */
[----:B------:R-:W-:Y:S08]  /*24a0*/  @P5 BRA `(.L_x_40) ;  /* 0x0000000000045947 */ /* 0x000ff00003800000 */
[----:B------:R0:W5:Y:S02]  /*24b0*/  LDG.E.U8 R164, desc[UR36][R2.64] ;  /* 0x0000002402a47981 */ /* 0x000164000c1e1100 */
.L_x_40:
[----:B------:R-:W-:Y:S05]  /*24c0*/  BSYNC B1 ;  /* 0x0000000000017941 */ /* 0x000fea0003800000 */
.L_x_39:
[----:B-----5:R-:W-:Y:S01]  /*24d0*/  LOP3.LUT R9, R164, 0xffff, RZ, 0xc0, !PT ;  /* 0x0000ffffa4097812 */ /* 0x020fe200078ec0ff */
[C---:B------:R-:W-:Y:S01]  /*24e0*/  IMAD.SHL.U32 R10, R166.reuse, 0x8, RZ ;  /* 0x00000008a60a7824 */ /* 0x040fe200078e00ff */
[----:B------:R-:W-:Y:S01]  /*24f0*/  SHF.L.U64.HI R11, R166, 0x3, R167 ;  /* 0x00000003a60b7819 */ /* 0x000fe200000102a7 */
[----:B------:R-:W-:Y:S01]  /*2500*/  BSSY B1, `(.L_x_41) ;  /* 0x000000e000017945 */ /* 0x000fe20003800000 */
[----:B------:R-:W-:Y:S02]  /*2510*/  PRMT R19, R9, 0x8880, RZ ;  /* 0x0000888009137816 */ /* 0x000fe400000000ff */
[----:B------:R-:W-:Y:S01]  /*2520*/  ISETP.LT.OR P2, PT, R0, 0x2, !P1 ;  /* 0x000000020000780c */ /* 0x000fe20004f41670 */
[----:B------:R-:W-:Y:S01]  /*2530*/  IMAD.WIDE.U32 R8, R8, R166, R10 ;  /* 0x000000a608087225 */ /* 0x000fe200078e000a */
[----:B------:R-:W-:-:S03]  /*2540*/  ISETP.GE.AND P0, PT, R22, 0x9, PT ;  /* 0x000000091600780c */ /* 0x000fc60003f06270 */
[----:B------:R-:W-:Y:S01]  /*2550*/  IMAD R10, R19, R152, RZ ;  /* 0x00000098130a7224 */ /* 0x000fe200078e02ff */
[----:B------:R-:W-:Y:S01]  /*2560*/  IADD3 R8, P3, P4, R14, R12, R8 ;  /* 0x0000000c0e087210 */ /* 0x000fe20007c7e008 */
[----:B------:R-:W-:Y:S02]  /*2570*/  IMAD.IADD R12, R21, 0x1, R9 ;  /* 0x00000001150c7824 */ /* 0x000fe400078e0209 */
[----:B------:R-:W-:-:S05]  /*2580*/  @!P5 IMAD R11, R24, R153, R10 ;  /* 0x00000099180bd224 */ /* 0x000fca00078e020a */
[----:B------:R1:W-:Y:S01]  /*2590*/  @!P5 STG.E.U8 desc[UR36][R4.64], R11 ;  /* 0x0000000b0400d986 */ /* 0x0003e2000c101124 */
[----:B------:R-:W-:Y:S05]  /*25a0*/  @P2 BRA `(.L_x_42) ;  /* 0x00000000000c2947 */ /* 0x000fea0003800000 */
[----:B------:R-:W1:Y:S02]  /*25b0*/  LDG.E.U8 R164, desc[UR36][R2.64+0x1] ;  /* 0x0000012402a47981 */ /* 0x000e64000c1e1100 */
[----:B-1----:R-:W-:-:S05]  /*25c0*/  PRMT R11, R164, 0x8880, RZ ;  /* 0x00008880a40b7816 */ /* 0x002fca00000000ff */
[----:B------:R-:W-:-:S07]  /*25d0*/  IMAD R10, R11, R152, RZ ;  /* 0x000000980b0a7224 */ /* 0x000fce00078e02ff */
.L_x_42:
[----:B------:R-:W-:Y:S05]  /*25e0*/  BSYNC B1 ;  /* 0x0000000000017941 */ /* 0x000fea0003800000 */
.L_x_41:
[C---:B------:R-:W-:Y:S01]  /*25f0*/  ISETP.LT.OR P5, PT, R0.reuse, 0x1, !P0 ;  /* 0x000000010000780c */ /* 0x040fe200047a1670 */
[----:B------:R-:W-:Y:S01]  /*2600*/  @!P2 IMAD R25, R25, R153, R10 ;  /* 0x000000991919a224 */ /* 0x000fe200078e020a */
[----:B------:R-:W-:Y:S01]  /*2610*/  BSSY B1, `(.L_x_43) ;  /* 0x000000a000017945 */ /* 0x000fe20003800000 */
[----:B------:R-:W-:Y:S02]  /*2620*/  IADD3.X R9, R15, R13, R12, P3, P4 ;  /* 0x0000000d0f097210 */ /* 0x000fe40001fe840c */
[C---:B------:R-:W-:Y:S01]  /*2630*/  ISETP.LT.OR P3, PT, R0.reuse, 0x2, !P0 ;  /* 0x000000020000780c */ /* 0x040fe20004761670 */
[----:B------:R2:W-:Y:S01]  /*2640*/  @!P2 STG.E.U8 desc[UR36][R4.64+0x1], R25 ;  /* 0x000001190400a986 */ /* 0x0005e2000c101124 */
[C---:B------:R-:W-:Y:S02]  /*2650*/  ISETP.LT.OR P4, PT, R0.reuse, 0x9, !P1 ;  /* 0x000000090000780c */ /* 0x040fe40004f81670 */
[----:B------:R-:W-:-:S04]  /*2660*/  ISETP.LT.OR P2, PT, R0, 0xa, !P1 ;  /* 0x0000000a0000780c */ /* 0x000fc80004f41670 */
[----:B------:R-:W-:Y:S09]  /*2670*/  @P5 BRA `(.L_x_44) ;  /* 0x00000000000c5947 */ /* 0x000ff20003800000 */
[----:B------:R-:W1:Y:S02]  /*2680*/  LDG.E.U8 R164, desc[UR36][R8.64] ;  /* 0x0000002408a47981 */ /* 0x000e64000c1e1100 */
[----:B-1----:R-:W-:-:S05]  /*2690*/  PRMT R11, R164, 0x8880, RZ ;  /* 0x00008880a40b7816 */ /* 0x002fca00000000ff */
[----:B------:R-:W-:-:S07]  /*26a0*/  IMAD R10, R11, R152, RZ ;  /* 0x000000980b0a7224 */ /* 0x000fce00078e02ff */
.L_x_44:
[----:B------:R-:W-:Y:S05]  /*26b0*/  BSYNC B1 ;  /* 0x0000000000017941 */ /* 0x000fea0003800000 */
.L_x_43:
[----:B-1----:R-:W-:Y:S01]  /*26c0*/  @!P5 IMAD R11, R26, R153, R10 ;  /* 0x000000991a0bd224 */ /* 0x002fe200078e020a */
[----:B------:R-:W-:Y:S04]  /*26d0*/  BSSY B1, `(.L_x_45) ;  /* 0x0000006000017945 */ /* 0x000fe80003800000 */
[----:B------:R1:W-:Y:S01]  /*26e0*/  @!P5 STG.E.U8 desc[UR36][R6.64], R11 ;  /* 0x0000000b0600d986 */ /* 0x0003e2000c101124 */
[----:B------:R-:W-:Y:S05]  /*26f0*/  @P3 BRA `(.L_x_46) ;  /* 0x00000000000c3947 */ /* 0x000fea0003800000 */
[----:B------:R-:W1:Y:S02]  /*2700*/  LDG.E.U8 R164, desc[UR36][R8.64+0x1] ;  /* 0x0000012408a47981 */ /* 0x000e64000c1e1100 */
[----:B-1----:R-:W-:-:S05]  /*2710*/  PRMT R11, R164, 0x8880, RZ ;  /* 0x00008880a40b7816 */ /* 0x002fca00000000ff */
[----:B------:R-:W-:-:S07]  /*2720*/  IMAD R10, R11, R152, RZ ;  /* 0x000000980b0a7224 */ /* 0x000fce00078e02ff */
.L_x_46:
[----:B------:R-:W-:Y:S05]  /*2730*/  BSYNC B1 ;  /* 0x0000000000017941 */ /* 0x000fea0003800000 */
.L_x_45:
[----:B------:R-:W-:Y:S01]  /*2740*/  @!P3 IMAD R27, R27, R153, R10 ;  /* 0x000000991b1bb224 */ /* 0x000fe200078e020a */
[----:B------:R-:W-:Y:S04]  /*2750*/  BSSY B1, `(.L_x_47) ;  /* 0x0000006000017945 */ /* 0x000fe80003800000 */
[----:B------:R3:W-:Y:S01]  /*2760*/  @!P3 STG.E.U8 desc[UR36][R6.64+0x1], R27 ;  /* 0x0000011b0600b986 */ /* 0x0007e2000c101124 */
[----:B------:R-:W-:Y:S05]  /*2770*/  @P4 BRA `(.L_x_48) ;  /* 0x00000000000c4947 */ /* 0x000fea0003800000 */
[----:B------:R-:W1:Y:S02]  /*2780*/  LDG.E.U8 R164, desc[UR36][R2.64+0x8] ;  /* 0x0000082402a47981 */ /* 0x000e64000c1e1100 */
[----:B-1----:R-:W-:-:S05]  /*2790*/  PRMT R11, R164, 0x8880, RZ ;  /* 0x00008880a40b7816 */ /* 0x002fca00000000ff */
[----:B------:R-:W-:-:S07]  /*27a0*/  IMAD R10, R11, R152, RZ ;  /* 0x000000980b0a7224 */ /* 0x000fce00078e02ff */
.L_x_48:
[----:B------:R-:W-:Y:S05]  /*27b0*/  BSYNC B1 ;  /* 0x0000000000017941 */ /* 0x000fea0003800000 */
.L_x_47:
[----:B-1----:R-:W-:Y:S01]  /*27c0*/  @!P4 IMAD R11, R28, R153, R10 ;  /* 0x000000991c0bc224 */ /* 0x002fe200078e020a */
[----:B------:R-:W-:Y:S04]  /*27d0*/  BSSY B1, `(.L_x_49) ;  /* 0x0000006000017945 */ /* 0x000fe80003800000 */
[----:B------:R1:W-:Y:S01]  /*27e0*/  @!P4 STG.E.U8 desc[UR36][R4.64+0x8], R11 ;  /* 0x0000080b0400c986 */ /* 0x0003e2000c101124 */
[----:B------:R-:W-:Y:S05]  /*27f0*/  @P2 BRA `(.L_x_50) ;  /* 0x00000000000c2947 */ /* 0x000fea0003800000 */
[----:B------:R-:W1:Y:S02]  /*2800*/  LDG.E.U8 R164, desc[UR36][R2.64+0x9] ;  /* 0x0000092402a47981 */ /* 0x000e64000c1e1100 */
[----:B-1----:R-:W-:-:S05]  /*2810*/  PRMT R11, R164, 0x8880, RZ ;  /* 0x00008880a40b7816 */ /* 0x002fca00000000ff */
[----:B------:R-:W-:-:S07]  /*2820*/  IMAD R10, R11, R152, RZ ;  /* 0x000000980b0a7224 */ /* 0x000fce00078e02ff */
.L_x_50:
[----:B------:R-:W-:Y:S05]  /*2830*/  BSYNC B1 ;  /* 0x0000000000017941 */ /* 0x000fea0003800000 */
.L_x_49:
[C---:B------:R-:W-:Y:S01]  /*2840*/  ISETP.LT.OR P4, PT, R0.reuse, 0x9, !P0 ;  /* 0x000000090000780c */ /* 0x040fe20004781670 */
[----:B------:R-:W-:Y:S01]  /*2850*/  @!P2 IMAD R29, R29, R153, R10 ;  /* 0x000000991d1da224 */ /* 0x000fe200078e020a */
[----:B------:R-:W-:Y:S01]  /*2860*/  BSSY B1, `(.L_x_51) ;  /* 0x0000009000017945 */ /* 0x000fe20003800000 */
[C---:B------:R-:W-:Y:S02]  /*2870*/  ISETP.LT.OR P3, PT, R0.reuse, 0xa, !P0 ;  /* 0x0000000a0000780c */ /* 0x040fe40004761670 */
[C---:B------:R-:W-:Y:S01]  /*2880*/  ISETP.LT.OR P5, PT, R0.reuse, 0x11, !P1 ;  /* 0x000000110000780c */ /* 0x040fe20004fa1670 */
[----:B------:R4:W-:Y:S01]  /*2890*/  @!P2 STG.E.U8 desc[UR36][R4.64+0x9], R29 ;  /* 0x0000091d0400a986 */ /* 0x0009e2000c101124 */
[----:B------:R-:W-:-:S06]  /*28a0*/  ISETP.LT.OR P2, PT, R0, 0x12, !P1 ;  /* 0x000000120000780c */ /* 0x000fcc0004f41670 */
[----:B------:R-:W-:Y:S07]  /*28b0*/  @P4 BRA `(.L_x_52) ;  /* 0x00000000000c4947 */ /* 0x000fee0003800000 */
[----:B------:R-:W1:Y:S02]  /*28c0*/  LDG.E.U8 R164, desc[UR36][R8.64+0x8] ;  /* 0x0000082408a47981 */ /* 0x000e64000c1e1100 */
[----:B-1----:R-:W-:-:S05]  /*28d0*/  PRMT R11, R164, 0x8880, RZ ;  /* 0x00008880a40b7816 */ /* 0x002fca00000000ff */
[----:B------:R-:W-:-:S07]  /*28e0*/  IMAD R10, R11, R152, RZ ;  /* 0x000000980b0a7224 */ /* 0x000fce00078e02ff */
.L_x_52:
[----:B------:R-:W-:Y:S05]  /*28f0*/  BSYNC B1 ;  /* 0x0000000000017941 */ /* 0x000fea0003800000 */
.L_x_51:
[----:B-1----:R-:W-:Y:S01]  /*2900*/  @!P4 IMAD R11, R30, R153, R10 ;  /* 0x000000991e0bc224 */ /* 0x002fe200078e020a */
[----:B------:R-:W-:Y:S04]  /*2910*/  BSSY B1, `(.L_x_53) ;  /* 0x0000006000017945 */ /* 0x000fe80003800000 */
[----:B------:R1:W-:Y:S01]  /*2920*/  @!P4 STG.E.U8 desc[UR36][R6.64+0x8], R11 ;  /* 0x0000080b0600c986 */ /* 0x0003e2000c101124 */
[----:B------:R-:W-:Y:S05]  /*2930*/  @P3 BRA `(.L_x_54) ;  /* 0x00000000000c3947 */ /* 0x000fea0003800000 */
[----:B------:R-:W1:Y:S02]  /*2940*/  LDG.E.U8 R164, desc[UR36][R8.64+0x9] ;  /* 0x0000092408a47981 */ /* 0x000e64000c1e1100 */
[----:B-1----:R-:W-:-:S05]  /*2950*/  PRMT R11, R164, 0x8880, RZ ;  /* 0x00008880a40b7816 */ /* 0x002fca00000000ff */
[----:B------:R-:W-:-:S07]  /*2960*/  IMAD R10, R11, R152, RZ ;  /* 0x000000980b0a7224 */ /* 0x000fce00078e02ff */
.L_x_54:
[----:B------:R-:W-:Y:S05]  /*2970*/  BSYNC B1 ;  /* 0x0000000000017941 */ /* 0x000fea0003800000 */
.L_x_53:
[----:B------:R-:W-:Y:S01]  /*2980*/  @!P3 IMAD R31, R31, R153, R10 ;  /* 0x000000991f1fb224 */ /* 0x000fe200078e020a */
[----:B------:R-:W-:Y:S04]  /*2990*/  BSSY B1, `(.L_x_55) ;  /* 0x0000006000017945 */ /* 0x000fe80003800000 */
[----:B------:R0:W-:Y:S01]  /*29a0*/  @!P3 STG.E.U8 desc[UR36][R6.64+0x9], R31 ;  /* 0x0000091f0600b986 */ /* 0x0001e2000c101124 */
[----:B------:R-:W-:Y:S05]  /*29b0*/  @P5 BRA `(.L_x_56) ;  /* 0x00000000000c5947 */ /* 0x000fea0003800000 */
[----:B------:R-:W1:Y:S02]  /*29c0*/  LDG.E.U8 R164, desc[UR36][R2.64+0x10] ;  /* 0x0000102402a47981 */ /* 0x000e64000c1e1100 */
[----:B-1----:R-:W-:-:S05]  /*29d0*/  PRMT R11, R164, 0x8880, RZ ;  /* 0x00008880a40b7816 */ /* 0x002fca00000000ff */
[----:B------:R-:W-:-:S07]  /*29e0*/  IMAD R10, R11, R152, RZ ;  /* 0x000000980b0a7224 */ /* 0x000fce00078e02ff */
.L_x_56:
[----:B------:R-:W-:Y:S05]  /*29f0*/  BSYNC B1 ;  /* 0x0000000000017941 */ /* 0x000fea0003800000 */
.L_x_55:
[----:B-1----:R-:W-:Y:S01]  /*2a00*/  @!P5 IMAD R11, R32, R153, R10 ;  /* 0x00000099200bd224 */ /* 0x002fe200078e020a */
[----:B------:R-:W-:Y:S04]  /*2a10*/  BSSY B1, `(.L_x_57) ;  /* 0x0000006000017945 */ /* 0x000fe80003800000 */
[----:B------:R1:W-:Y:S01]  /*2a20*/  @!P5 STG.E.U8 desc[UR36][R4.64+0x10], R11 ;  /* 0x0000100b0400d986 */ /* 0x0003e2000c101124 */
[----:B------:R-:W-:Y:S05]  /*2a30*/  @P2 BRA `(.L_x_58) ;  /* 0x00000000000c2947 */ /* 0x000fea0003800000 */
[----:B------:R-:W1:Y:S02]  /*2a40*/  LDG.E.U8 R164, desc[UR36][R2.64+0x11] ;  /* 0x0000112402a47981 */ /* 0x000e64000c1e1100 */
[----:B-1----:R-:W-:-:S05]  /*2a50*/  PRMT R11, R164, 0x8880, RZ ;  /* 0x00008880a40b7816 */ /* 0x002fca00000000ff */
[----:B------:R-:W-:-:S07]  /*2a60*/  IMAD R10, R11, R152, RZ ;  /* 0x000000980b0a7224 */ /* 0x000fce00078e02ff */
.L_x_58:
[----:B------:R-:W-:Y:S05]  /*2a70*/  BSYNC B1 ;  /* 0x0000000000017941 */ /* 0x000fea0003800000 */
.L_x_57:
        /* <DEDUP_REMOVED lines=11> */
.L_x_60:
[----:B------:R-:W-:Y:S05]  /*2b30*/  BSYNC B1 ;  /* 0x0000000000017941 */ /* 0x000fea0003800000 */
.L_x_59:
[----:B-1----:R-:W-:Y:S01]  /*2b40*/  @!P4 IMAD R11, R34, R153, R10 ;  /* 0x00000099220bc224 */ /* 0x002fe200078e020a */
[----:B------:R-:W-:Y:S04]  /*2b50*/  BSSY B1, `(.L_x_61) ;  /* 0x0000006000017945 */ /* 0x000fe80003800000 */
[----:B------:R1:W-:Y:S01]  /*2b60*/  @!P4 STG.E.U8 desc[UR36][R6.64+0x10], R11 ;  /* 0x0000100b0600c986 */ /* 0x0003e2000c101124 */
[----:B------:R-:W-:Y:S05]  /*2b70*/  @P3 BRA `(.L_x_62) ;  /* 0x00000000000c3947 */ /* 0x000fea0003800000 */
[----:B------:R-:W1:Y:S02]  /*2b80*/  LDG.E.U8 R164, desc[UR36][R8.64+0x11] ;  /* 0x0000112408a47981 */ /* 0x000e64000c1e1100 */
[----:B-1----:R-:W-:-:S05]  /*2b90*/  PRMT R11, R164, 0x8880, RZ ;  /* 0x00008880a40b7816 */ /* 0x002fca00000000ff */
[----:B------:R-:W-:-:S07]  /*2ba0*/  IMAD R10, R11, R152, RZ ;  /* 0x000000980b0a7224 */ /* 0x000fce00078e02ff */
.L_x_62:
[----:B------:R-:W-:Y:S05]  /*2bb0*/  BSYNC B1 ;  /* 0x0000000000017941 */ /* 0x000fea0003800000 */
.L_x_61:
[----:B------:R-:W-:Y:S01]  /*2bc0*/  @!P3 IMAD R35, R35, R153, R10 ;  /* 0x000000992323b224 */ /* 0x000fe200078e020a */
[----:B------:R-:W-:Y:S04]  /*2bd0*/  BSSY B1, `(.L_x_63) ;  /* 0x0000006000017945 */ /* 0x000fe80003800000 */
[----:B------:R0:W-:Y:S01]  /*2be0*/  @!P3 STG.E.U8 desc[UR36][R6.64+0x11], R35 ;  /* 0x000011230600b986 */ /* 0x0001e2000c101124 */
[----:B------:R-:W-:Y:S05]  /*2bf0*/  @P5 BRA `(.L_x_64) ;  /* 0x00000000000c5947 */ /* 0x000fea0003800000 */
[----:B------:R-:W1:Y:S02]  /*2c00*/  LDG.E.U8 R164, desc[UR36][R2.64+0x18] ;  /* 0x0000182402a47981 */ /* 0x000e64000c1e1100 */
[----:B-1----:R-:W-:-:S05]  /*2c10*/  PRMT R11, R164, 0x8880, RZ ;  /* 0x00008880a40b7816 */ /* 0x002fca00000000ff */
[----:B------:R-:W-:-:S07]  /*2c20*/  IMAD R10, R11, R152, RZ ;  /* 0x000000980b0a7224 */ /* 0x000fce00078e02ff */
.L_x_64:
[----:B------:R-:W-:Y:S05]  /*2c30*/  BSYNC B1 ;  /* 0x0000000000017941 */ /* 0x000fea0003800000 */
.L_x_63:
[----:B-1----:R-:W-:Y:S01]  /*2c40*/  @!P5 IMAD R11, R36, R153, R10 ;  /* 0x00000099240bd224 */ /* 0x002fe200078e020a */
[----:B------:R-:W-:Y:S04]  /*2c50*/  BSSY B1, `(.L_x_65) ;  /* 0x0000006000017945 */ /* 0x000fe80003800000 */
[----:B------:R1:W-:Y:S01]  /*2c60*/  @!P5 STG.E.U8 desc[UR36][R4.64+0x18], R11 ;  /* 0x0000180b0400d986 */ /* 0x0003e2000c101124 */
[----:B------:R-:W-:Y:S05]  /*2c70*/  @P2 BRA `(.L_x_66) ;  /* 0x00000000000c2947 */ /* 0x000fea0003800000 */
[----:B------:R-:W1:Y:S02]  /*2c80*/  LDG.E.U8 R164, desc[UR36][R2.64+0x19] ;  /* 0x0000192402a47981 */ /* 0x000e64000c1e1100 */
[----:B-1----:R-:W-:-:S05]  /*2c90*/  PRMT R11, R164, 0x8880, RZ ;  /* 0x00008880a40b7816 */ /* 0x002fca00000000ff */
[----:B------:R-:W-:-:S07]  /*2ca0*/  IMAD R10, R11, R152, RZ ;  /* 0x000000980b0a7224 */ /* 0x000fce00078e02ff */
.L_x_66:
[----:B------:R-:W-:Y:S05]  /*2cb0*/  BSYNC B1 ;  /* 0x0000000000017941 */ /* 0x000fea0003800000 */
.L_x_65:
        /* <DEDUP_REMOVED lines=11> */
.L_x_68:
[----:B------:R-:W-:Y:S05]  /*2d70*/  BSYNC B1 ;  /* 0x0000000000017941 */ /* 0x000fea0003800000 */
.L_x_67:
[----:B-1----:R-:W-:Y:S01]  /*2d80*/  @!P4 IMAD R11, R38, R153, R10 ;  /* 0x00000099260bc224 */ /* 0x002fe200078e020a */
[----:B------:R-:W-:Y:S04]  /*2d90*/  BSSY B1, `(.L_x_69) ;  /* 0x0000006000017945 */ /* 0x000fe80003800000 */
[----:B------:R1:W-:Y:S01]  /*2da0*/  @!P4 STG.E.U8 desc[UR36][R6.64+0x18], R11 ;  /* 0x0000180b0600c986 */ /* 0x0003e2000c101124 */
[----:B------:R-:W-:Y:S05]  /*2db0*/  @P3 BRA `(.L_x_70) ;  /* 0x00000000000c3947 */ /* 0x000fea0003800000 */
[----:B------:R-:W1:Y:S02]  /*2dc0*/  LDG.E.U8 R164, desc[UR36][R8.64+0x19] ;  /* 0x0000192408a47981 */ /* 0x000e64000c1e1100 */
[----:B-1----:R-:W-:-:S05]  /*2dd0*/  PRMT R11, R164, 0x8880, RZ ;  /* 0x00008880a40b7816 */ /* 0x002fca00000000ff */
[----:B------:R-:W-:-:S07]  /*2de0*/  IMAD R10, R11, R152, RZ ;  /* 0x000000980b0a7224 */ /* 0x000fce00078e02ff */
.L_x_70:
[----:B------:R-:W-:Y:S05]  /*2df0*/  BSYNC B1 ;  /* 0x0000000000017941 */ /* 0x000fea0003800000 */
.L_x_69:
[----:B------:R-:W-:Y:S01]  /*2e00*/  @!P3 IMAD R39, R39, R153, R10 ;  /* 0x000000992727b224 */ /* 0x000fe200078e020a */
[----:B------:R-:W-:Y:S04]  /*2e10*/  BSSY B1, `(.L_x_71) ;  /* 0x0000006000017945 */ /* 0x000fe80003800000 */
[----:B------:R0:W-:Y:S01]  /*2e20*/  @!P3 STG.E.U8 desc[UR36][R6.64+0x19], R39 ;  /* 0x000019270600b986 */ /* 0x0001e2000c101124 */
[----:B------:R-:W-:Y:S05]  /*2e30*/  @P5 BRA `(.L_x_72) ;  /* 0x00000000000c5947 */ /* 0x000fea0003800000 */
[----:B------:R-:W1:Y:S02]  /*2e40*/  LDG.E.U8 R164, desc[UR36][R2.64+0x20] ;  /* 0x0000202402a47981 */ /* 0x000e64000c1e1100 */
[----:B-1----:R-:W-:-:S05]  /*2e50*/  PRMT R11, R164, 0x8880, RZ ;  /* 0x00008880a40b7816 */ /* 0x002fca00000000ff */
[----:B------:R-:W-:-:S07]  /*2e60*/  IMAD R10, R11, R152, RZ ;  /* 0x000000980b0a7224 */ /* 0x000fce00078e02ff */
.L_x_72:
[----:B------:R-:W-:Y:S05]  /*2e70*/  BSYNC B1 ;  /* 0x0000000000017941 */ /* 0x000fea0003800000 */
.L_x_71:
[----:B-1----:R-:W-:Y:S01]  /*2e80*/  @!P5 IMAD R11, R40, R153, R10 ;  /* 0x00000099280bd224 */ /* 0x002fe200078e020a */
[----:B------:R-:W-:Y:S04]  /*2e90*/  BSSY B1, `(.L_x_73) ;  /* 0x0000006000017945 */ /* 0x000fe80003800000 */
[----:B------:R1:W-:Y:S01]  /*2ea0*/  @!P5 STG.E.U8 desc[UR36][R4.64+0x20], R11 ;  /* 0x0000200b0400d986 */ /* 0x0003e2000c101124 */
[----:B------:R-:W-:Y:S05]  /*2eb0*/  @P2 BRA `(.L_x_74) ;  /* 0x00000000000c2947 */ /* 0x000fea0003800000 */
[----:B------:R-:W1:Y:S02]  /*2ec0*/  LDG.E.U8 R164, desc[UR36][R2.64+0x21] ;  /* 0x0000212402a47981 */ /* 0x000e64000c1e1100 */
[----:B-1----:R-:W-:-:S05]  /*2ed0*/  PRMT R11, R164, 0x8880, RZ ;  /* 0x00008880a40b7816 */ /* 0x002fca00000000ff */
[----:B------:R-:W-:-:S07]  /*2ee0*/  IMAD R10, R11, R152, RZ ;  /* 0x000000980b0a7224 */ /* 0x000fce00078e02ff */
.L_x_74:
[----:B------:R-:W-:Y:S05]  /*2ef0*/  BSYNC B1 ;  /* 0x0000000000017941 */ /* 0x000fea0003800000 */
.L_x_73:
        /* <DEDUP_REMOVED lines=11> */
.L_x_76:
[----:B------:R-:W-:Y:S05]  /*2fb0*/  BSYNC B1 ;  /* 0x0000000000017941 */ /* 0x000fea0003800000 */
.L_x_75:
[----:B-1----:R-:W-:Y:S01]  /*2fc0*/  @!P4 IMAD R11, R42, R153, R10 ;  /* 0x000000992a0bc224 */ /* 0x002fe200078e020a */
[----:B------:R-:W-:Y:S04]  /*2fd0*/  BSSY B1, `(.L_x_77) ;  /* 0x0000006000017945 */ /* 0x000fe80003800000 */
[----:B------:R1:W-:Y:S01]  /*2fe0*/  @!P4 STG.E.U8 desc[UR36][R6.64+0x20], R11 ;  /* 0x0000200b0600c986 */ /* 0x0003e2000c101124 */
[----:B------:R-:W-:Y:S05]  /*2ff0*/  @P3 BRA `(.L_x_78) ;  /* 0x00000000000c3947 */ /* 0x000fea0003800000 */
[----:B------:R-:W1:Y:S02]  /*3000*/  LDG.E.U8 R164, desc[UR36][R8.64+0x21] ;  /* 0x0000212408a47981 */ /* 0x000e64000c1e1100 */
[----:B-1----:R-:W-:-:S05]  /*3010*/  PRMT R11, R164, 0x8880, RZ ;  /* 0x00008880a40b7816 */ /* 0x002fca00000000ff */
[----:B------:R-:W-:-:S07]  /*3020*/  IMAD R10, R11, R152, RZ ;  /* 0x000000980b0a7224 */ /* 0x000fce00078e02ff */
.L_x_78:
[----:B------:R-:W-:Y:S05]  /*3030*/  BSYNC B1 ;  /* 0x0000000000017941 */ /* 0x000fea0003800000 */
.L_x_77:
[----:B------:R-:W-:Y:S01]  /*3040*/  @!P3 IMAD R43, R43, R153, R10 ;  /* 0x000000992b2bb224 */ /* 0x000fe200078e020a */
[----:B------:R-:W-:Y:S04]  /*3050*/  BSSY B1, `(.L_x_79) ;  /* 0x0000006000017945 */ /* 0x000fe80003800000 */
[----:B------:R0:W-:Y:S01]  /*3060*/  @!P3 STG.E.U8 desc[UR36][R6.64+0x21], R43 ;  /* 0x0000212b0600b986 */ /* 0x0001e2000c101124 */
[----:B------:R-:W-:Y:S05]  /*3070*/  @P5 BRA `(.L_x_80) ;  /* 0x00000000000c5947 */ /* 0x000fea0003800000 */
[----:B------:R-:W1:Y:S02]  /*3080*/  LDG.E.U8 R164, desc[UR36][R2.64+0x28] ;  /* 0x0000282402a47981 */ /* 0x000e64000c1e1100 */
[----:B-1----:R-:W-:-:S05]  /*3090*/  PRMT R11, R164, 0x8880, RZ ;  /* 0x00008880a40b7816 */ /* 0x002fca00000000ff */
[----:B------:R-:W-:-:S07]  /*30a0*/  IMAD R10, R11, R152, RZ ;  /* 0x000000980b0a7224 */ /* 0x000fce00078e02ff */
.L_x_80:
[----:B------:R-:W-:Y:S05]  /*30b0*/  BSYNC B1 ;  /* 0x0000000000017941 */ /* 0x000fea0003800000 */
.L_x_79:
[----:B-1----:R-:W-:Y:S01]  /*30c0*/  @!P5 IMAD R11, R44, R153, R10 ;  /* 0x000000992c0bd224 */ /* 0x002fe200078e020a */
[----:B------:R-:W-:Y:S04]  /*30d0*/  BSSY B1, `(.L_x_81) ;  /* 0x0000006000017945 */ /* 0x000fe80003800000 */
[----:B------:R1:W-:Y:S01]  /*30e0*/  @!P5 STG.E.U8 desc[UR36][R4.64+0x28], R11 ;  /* 0x0000280b0400d986 */ /* 0x0003e2000c101124 */
[----:B------:R-:W-:Y:S05]  /*30f0*/  @P2 BRA `(.L_x_82) ;  /* 0x00000000000c2947 */ /* 0x000fea0003800000 */
[----:B------:R-:W1:Y:S02]  /*3100*/  LDG.E.U8 R164, desc[UR36][R2.64+0x29] ;  /* 0x0000292402a47981 */ /* 0x000e64000c1e1100 */
[----:B-1----:R-:W-:-:S05]  /*3110*/  PRMT R11, R164, 0x8880, RZ ;  /* 0x00008880a40b7816 */ /* 0x002fca00000000ff */
[----:B------:R-:W-:-:S07]  /*3120*/  IMAD R10, R11, R152, RZ ;  /* 0x000000980b0a7224 */ /* 0x000fce00078e02ff */
.L_x_82:
[----:B------:R-:W-:Y:S05]  /*3130*/  BSYNC B1 ;  /* 0x0000000000017941 */ /* 0x000fea0003800000 */
.L_x_81:
        /* <DEDUP_REMOVED lines=11> */
.L_x_84:
[----:B------:R-:W-:Y:S05]  /*31f0*/  BSYNC B1 ;  /* 0x0000000000017941 */ /* 0x000fea0003800000 */
.L_x_83:
[----:B-1----:R-:W-:Y:S01]  /*3200*/  @!P4 IMAD R11, R46, R153, R10 ;  /* 0x000000992e0bc224 */ /* 0x002fe200078e020a */
[----:B------:R-:W-:Y:S04]  /*3210*/  BSSY B1, `(.L_x_85) ;  /* 0x0000006000017945 */ /* 0x000fe80003800000 */
[----:B------:R1:W-:Y:S01]  /*3220*/  @!P4 STG.E.U8 desc[UR36][R6.64+0x28], R11 ;  /* 0x0000280b0600c986 */ /* 0x0003e2000c101124 */
[----:B------:R-:W-:Y:S05]  /*3230*/  @P3 BRA `(.L_x_86) ;  /* 0x00000000000c3947 */ /* 0x000fea0003800000 */
[----:B------:R-:W1:Y:S02]  /*3240*/  LDG.E.U8 R164, desc[UR36][R8.64+0x29] ;  /* 0x0000292408a47981 */ /* 0x000e64000c1e1100 */
[----:B-1----:R-:W-:-:S05]  /*3250*/  PRMT R11, R164, 0x8880, RZ ;  /* 0x00008880a40b7816 */ /* 0x002fca00000000ff */
[----:B------:R-:W-:-:S07]  /*3260*/  IMAD R10, R11, R152, RZ ;  /* 0x000000980b0a7224 */ /* 0x000fce00078e02ff */
.L_x_86:
[----:B------:R-:W-:Y:S05]  /*3270*/  BSYNC B1 ;  /* 0x0000000000017941 */ /* 0x000fea0003800000 */
.L_x_85:
[----:B------:R-:W-:Y:S01]  /*3280*/  @!P3 IMAD R47, R47, R153, R10 ;  /* 0x000000992f2fb224 */ /* 0x000fe200078e020a */
[----:B------:R-:W-:Y:S04]  /*3290*/  BSSY B1, `(.L_x_87) ;  /* 0x0000006000017945 */ /* 0x000fe80003800000 */
[----:B------:R0:W-:Y:S01]  /*32a0*/  @!P3 STG.E.U8 desc[UR36][R6.64+0x29], R47 ;  /* 0x0000292f0600b986 */ /* 0x0001e2000c101124 */
[----:B------:R-:W-:Y:S05]  /*32b0*/  @P5 BRA `(.L_x_88) ;  /* 0x00000000000c5947 */ /* 0x000fea0003800000 */
[----:B------:R-:W1:Y:S02]  /*32c0*/  LDG.E.U8 R164, desc[UR36][R2.64+0x30] ;  /* 0x0000302402a47981 */ /* 0x000e64000c1e1100 */
[----:B-1----:R-:W-:-:S05]  /*32d0*/  PRMT R11, R164, 0x8880, RZ ;  /* 0x00008880a40b7816 */ /* 0x002fca00000000ff */
[----:B------:R-:W-:-:S07]  /*32e0*/  IMAD R10, R11, R152, RZ ;  /* 0x000000980b0a7224 */ /* 0x000fce00078e02ff */
.L_x_88:
[----:B------:R-:W-:Y:S05]  /*32f0*/  BSYNC B1 ;  /* 0x0000000000017941 */ /* 0x000fea0003800000 */
.L_x_87:
[----:B-1----:R-:W-:Y:S01]  /*3300*/  @!P5 IMAD R11, R48, R153, R10 ;  /* 0x00000099300bd224 */ /* 0x002fe200078e020a */
[----:B------:R-:W-:Y:S04]  /*3310*/  BSSY B1, `(.L_x_89) ;  /* 0x0000006000017945 */ /* 0x000fe80003800000 */
[----:B------:R1:W-:Y:S01]  /*3320*/  @!P5 STG.E.U8 desc[UR36][R4.64+0x30], R11 ;  /* 0x0000300b0400d986 */ /* 0x0003e2000c101124 */
[----:B------:R-:W-:Y:S05]  /*3330*/  @P2 BRA `(.L_x_90) ;  /* 0x00000000000c2947 */ /* 0x000fea0003800000 */
[----:B------:R-:W1:Y:S02]  /*3340*/  LDG.E.U8 R164, desc[UR36][R2.64+0x31] ;  /* 0x0000312402a47981 */ /* 0x000e64000c1e1100 */
[----:B-1----:R-:W-:-:S05]  /*3350*/  PRMT R11, R164, 0x8880, RZ ;  /* 0x00008880a40b7816 */ /* 0x002fca00000000ff */
[----:B------:R-:W-:-:S07]  /*3360*/  IMAD R10, R11, R152, RZ ;  /* 0x000000980b0a7224 */ /* 0x000fce00078e02ff */
.L_x_90:
[----:B------:R-:W-:Y:S05]  /*3370*/  BSYNC B1 ;  /* 0x0000000000017941 */ /* 0x000fea0003800000 */
.L_x_89:
        /* <DEDUP_REMOVED lines=11> */
.L_x_92:
[----:B------:R-:W-:Y:S05]  /*3430*/  BSYNC B1 ;  /* 0x0000000000017941 */ /* 0x000fea0003800000 */
.L_x_91:
[----:B-1----:R-:W-:Y:S01]  /*3440*/  @!P4 IMAD R11, R50, R153, R10 ;  /* 0x00000099320bc224 */ /* 0x002fe200078e020a */
[----:B------:R-:W-:Y:S04]  /*3450*/  BSSY B1, `(.L_x_93) ;  /* 0x0000006000017945 */ /* 0x000fe80003800000 */
[----:B------:R1:W-:Y:S01]  /*3460*/  @!P4 STG.E.U8 desc[UR36][R6.64+0x30], R11 ;  /* 0x0000300b0600c986 */ /* 0x0003e2000c101124 */
[----:B------:R-:W-:Y:S05]  /*3470*/  @P3 BRA `(.L_x_94) ;  /* 0x00000000000c3947 */ /* 0x000fea0003800000 */
[----:B------:R-:W1:Y:S02]  /*3480*/  LDG.E.U8 R164, desc[UR36][R8.64+0x31] ;  /* 0x0000312408a47981 */ /* 0x000e64000c1e1100 */
[----:B-1----:R-:W-:-:S05]  /*3490*/  PRMT R11, R164, 0x8880, RZ ;  /* 0x00008880a40b7816 */ /* 0x002fca00000000ff */
[----:B------:R-:W-:-:S07]  /*34a0*/  IMAD R10, R11, R152, RZ ;  /* 0x000000980b0a7224 */ /* 0x000fce00078e02ff */
.L_x_94:
[----:B------:R-:W-:Y:S05]  /*34b0*/  BSYNC B1 ;  /* 0x0000000000017941 */ /* 0x000fea0003800000 */
.L_x_93:
[----:B------:R-:W-:Y:S01]  /*34c0*/  @!P3 IMAD R51, R51, R153, R10 ;  /* 0x000000993333b224 */ /* 0x000fe200078e020a */
[----:B------:R-:W-:Y:S04]  /*34d0*/  BSSY B1, `(.L_x_95) ;  /* 0x0000006000017945 */ /* 0x000fe80003800000 */
[----:B------:R0:W-:Y:S01]  /*34e0*/  @!P3 STG.E.U8 desc[UR36][R6.64+0x31], R51 ;  /* 0x000031330600b986 */ /* 0x0001e2000c101124 */
[----:B------:R-:W-:Y:S05]  /*34f0*/  @P5 BRA `(.L_x_96) ;  /* 0x00000000000c5947 */ /* 0x000fea0003800000 */
[----:B------:R-:W1:Y:S02]  /*3500*/  LDG.E.U8 R164, desc[UR36][R2.64+0x38] ;  /* 0x0000382402a47981 */ /* 0x000e64000c1e1100 */
[----:B-1----:R-:W-:-:S05]  /*3510*/  PRMT R11, R164, 0x8880, RZ ;  /* 0x00008880a40b7816 */ /* 0x002fca00000000ff */
[----:B------:R-:W-:-:S07]  /*3520*/  IMAD R10, R11, R152, RZ ;  /* 0x000000980b0a7224 */ /* 0x000fce00078e02ff */
.L_x_96:
[----:B------:R-:W-:Y:S05]  /*3530*/  BSYNC B1 ;  /* 0x0000000000017941 */ /* 0x000fea0003800000 */
.L_x_95:
[----:B-1----:R-:W-:Y:S01]  /*3540*/  @!P5 IMAD R11, R52, R153, R10 ;  /* 0x00000099340bd224 */ /* 0x002fe200078e020a */
[----:B------:R-:W-:Y:S04]  /*3550*/  BSSY B1, `(.L_x_97) ;  /* 0x0000006000017945 */ /* 0x000fe80003800000 */
[----:B------:R1:W-:Y:S01]  /*3560*/  @!P5 STG.E.U8 desc[UR36][R4.64+0x38], R11 ;  /* 0x0000380b0400d986 */ /* 0x0003e2000c101124 */
[----:B------:R-:W-:Y:S05]  /*3570*/  @P2 BRA `(.L_x_98) ;  /* 0x00000000000c2947 */ /* 0x000fea0003800000 */
[----:B------:R-:W1:Y:S02]  /*3580*/  LDG.E.U8 R164, desc[UR36][R2.64+0x39] ;  /* 0x0000392402a47981 */ /* 0x000e64000c1e1100 */
[----:B-1----:R-:W-:-:S05]  /*3590*/  PRMT R11, R164, 0x8880, RZ ;  /* 0x00008880a40b7816 */ /* 0x002fca00000000ff */
[----:B------:R-:W-:-:S07]  /*35a0*/  IMAD R10, R11, R152, RZ ;  /* 0x000000980b0a7224 */ /* 0x000fce00078e02ff */
.L_x_98:
[----:B------:R-:W-:Y:S05]  /*35b0*/  BSYNC B1 ;  /* 0x0000000000017941 */ /* 0x000fea0003800000 */
.L_x_97:
        /* <DEDUP_REMOVED lines=11> */
.L_x_100:
[----:B------:R-:W-:Y:S05]  /*3670*/  BSYNC B1 ;  /* 0x0000000000017941 */ /* 0x000fea0003800000 */
.L_x_99:
[----:B-1----:R-:W-:Y:S01]  /*3680*/  @!P4 IMAD R11, R54, R153, R10 ;  /* 0x00000099360bc224 */ /* 0x002fe200078e020a */
[----:B------:R-:W-:Y:S04]  /*3690*/  BSSY B1, `(.L_x_101) ;  /* 0x0000006000017945 */ /* 0x000fe80003800000 */
[----:B------:R1:W-:Y:S01]  /*36a0*/  @!P4 STG.E.U8 desc[UR36][R6.64+0x38], R11 ;  /* 0x0000380b0600c986 */ /* 0x0003e2000c101124 */
[----:B------:R-:W-:Y:S05]  /*36b0*/  @P3 BRA `(.L_x_102) ;  /* 0x00000000000c3947 */ /* 0x000fea0003800000 */
[----:B------:R-:W1:Y:S02]  /*36c0*/  LDG.E.U8 R164, desc[UR36][R8.64+0x39] ;  /* 0x0000392408a47981 */ /* 0x000e64000c1e1100 */
[----:B-1----:R-:W-:-:S05]  /*36d0*/  PRMT R11, R164, 0x8880, RZ ;  /* 0x00008880a40b7816 */ /* 0x002fca00000000ff */
[----:B------:R-:W-:-:S07]  /*36e0*/  IMAD R10, R11, R152, RZ ;  /* 0x000000980b0a7224 */ /* 0x000fce00078e02ff */
.L_x_102:
[----:B------:R-:W-:Y:S05]  /*36f0*/  BSYNC B1 ;  /* 0x0000000000017941 */ /* 0x000fea0003800000 */
.L_x_101:
[----:B------:R-:W-:Y:S01]  /*3700*/  @!P3 IMAD R55, R55, R153, R10 ;  /* 0x000000993737b224 */ /* 0x000fe200078e020a */
[----:B------:R-:W-:Y:S04]  /*3710*/  BSSY B1, `(.L_x_103) ;  /* 0x0000006000017945 */ /* 0x000fe80003800000 */
[----:B------:R0:W-:Y:S01]  /*3720*/  @!P3 STG.E.U8 desc[UR36][R6.64+0x39], R55 ;  /* 0x000039370600b986 */ /* 0x0001e2000c101124 */
[----:B------:R-:W-:Y:S05]  /*3730*/  @P5 BRA `(.L_x_104) ;  /* 0x00000000000c5947 */ /* 0x000fea0003800000 */
[----:B------:R-:W1:Y:S02]  /*3740*/  LDG.E.U8 R164, desc[UR36][R2.64+0x40] ;  /* 0x0000402402a47981 */ /* 0x000e64000c1e1100 */
[----:B-1----:R-:W-:-:S05]  /*3750*/  PRMT R11, R164, 0x8880, RZ ;  /* 0x00008880a40b7816 */ /* 0x002fca00000000ff */
[----:B------:R-:W-:-:S07]  /*3760*/  IMAD R10, R11, R152, RZ ;  /* 0x000000980b0a7224 */ /* 0x000fce00078e02ff */
.L_x_104:
[----:B------:R-:W-:Y:S05]  /*3770*/  BSYNC B1 ;  /* 0x0000000000017941 */ /* 0x000fea0003800000 */
.L_x_103:
[----:B-1----:R-:W-:Y:S01]  /*3780*/  @!P5 IMAD R11, R56, R153, R10 ;  /* 0x00000099380bd224 */ /* 0x002fe200078e020a */
[----:B------:R-:W-:Y:S04]  /*3790*/  BSSY B1, `(.L_x_105) ;  /* 0x0000006000017945 */ /* 0x000fe80003800000 */
[----:B------:R1:W-:Y:S01]  /*37a0*/  @!P5 STG.E.U8 desc[UR36][R4.64+0x40], R11 ;  /* 0x0000400b0400d986 */ /* 0x0003e2000c101124 */
[----:B------:R-:W-:Y:S05]  /*37b0*/  @P2 BRA `(.L_x_106) ;  /* 0x00000000000c2947 */ /* 0x000fea0003800000 */
[----:B------:R-:W1:Y:S02]  /*37c0*/  LDG.E.U8 R164, desc[UR36][R2.64+0x41] ;  /* 0x0000412402a47981 */ /* 0x000e64000c1e1100 */
[----:B-1----:R-:W-:-:S05]  /*37d0*/  PRMT R11, R164, 0x8880, RZ ;  /* 0x00008880a40b7816 */ /* 0x002fca00000000ff */
[----:B------:R-:W-:-:S07]  /*37e0*/  IMAD R10, R11, R152, RZ ;  /* 0x000000980b0a7224 */ /* 0x000fce00078e02ff */
.L_x_106:
[----:B------:R-:W-:Y:S05]  /*37f0*/  BSYNC B1 ;  /* 0x0000000000017941 */ /* 0x000fea0003800000 */
.L_x_105:
        /* <DEDUP_REMOVED lines=11> */
.L_x_108:
[----:B------:R-:W-:Y:S05]  /*38b0*/  BSYNC B1 ;  /* 0x0000000000017941 */ /* 0x000fea0003800000 */
.L_x_107:
[----:B-1----:R-:W-:Y:S01]  /*38c0*/  @!P4 IMAD R11, R58, R153, R10 ;  /* 0x000000993a0bc224 */ /* 0x002fe200078e020a */
[----:B------:R-:W-:Y:S04]  /*38d0*/  BSSY B1, `(.L_x_109) ;  /* 0x0000006000017945 */ /* 0x000fe80003800000 */
[----:B------:R1:W-:Y:S01]  /*38e0*/  @!P4 STG.E.U8 desc[UR36][R6.64+0x40], R11 ;  /* 0x0000400b0600c986 */ /* 0x0003e2000c101124 */
[----:B------:R-:W-:Y:S05]  /*38f0*/  @P3 BRA `(.L_x_110) ;  /* 0x00000000000c3947 */ /* 0x000fea0003800000 */
[----:B------:R-:W1:Y:S02]  /*3900*/  LDG.E.U8 R164, desc[UR36][R8.64+0x41] ;  /* 0x0000412408a47981 */ /* 0x000e64000c1e1100 */
[----:B-1----:R-:W-:-:S05]  /*3910*/  PRMT R11, R164, 0x8880, RZ ;  /* 0x00008880a40b7816 */ /* 0x002fca00000000ff */
[----:B------:R-:W-:-:S07]  /*3920*/  IMAD R10, R11, R152, RZ ;  /* 0x000000980b0a7224 */ /* 0x000fce00078e02ff */
.L_x_110:
[----:B------:R-:W-:Y:S05]  /*3930*/  BSYNC B1 ;  /* 0x0000000000017941 */ /* 0x000fea0003800000 */
.L_x_109:
[----:B------:R-:W-:Y:S01]  /*3940*/  @!P3 IMAD R59, R59, R153, R10 ;  /* 0x000000993b3bb224 */ /* 0x000fe200078e020a */
[----:B------:R-:W-:Y:S04]  /*3950*/  BSSY B1, `(.L_x_111) ;  /* 0x0000006000017945 */ /* 0x000fe80003800000 */
[----:B------:R0:W-:Y:S01]  /*3960*/  @!P3 STG.E.U8 desc[UR36][R6.64+0x41], R59 ;  /* 0x0000413b0600b986 */ /* 0x0001e2000c101124 */
[----:B------:R-:W-:Y:S05]  /*3970*/  @P5 BRA `(.L_x_112) ;  /* 0x00000000000c5947 */ /* 0x000fea0003800000 */
[----:B------:R-:W1:Y:S02]  /*3980*/  LDG.E.U8 R164, desc[UR36][R2.64+0x48] ;  /* 0x0000482402a47981 */ /* 0x000e64000c1e1100 */
[----:B-1----:R-:W-:-:S05]  /*3990*/  PRMT R11, R164, 0x8880, RZ ;  /* 0x00008880a40b7816 */ /* 0x002fca00000000ff */
[----:B------:R-:W-:-:S07]  /*39a0*/  IMAD R10, R11, R152, RZ ;  /* 0x000000980b0a7224 */ /* 0x000fce00078e02ff */
.L_x_112:
[----:B------:R-:W-:Y:S05]  /*39b0*/  BSYNC B1 ;  /* 0x0000000000017941 */ /* 0x000fea0003800000 */
.L_x_111:
[----:B-1----:R-:W-:Y:S01]  /*39c0*/  @!P5 IMAD R11, R60, R153, R10 ;  /* 0x000000993c0bd224 */ /* 0x002fe200078e020a */
[----:B------:R-:W-:Y:S04]  /*39d0*/  BSSY B1, `(.L_x_113) ;  /* 0x0000006000017945 */ /* 0x000fe80003800000 */
[----:B------:R1:W-:Y:S01]  /*39e0*/  @!P5 STG.E.U8 desc[UR36][R4.64+0x48], R11 ;  /* 0x0000480b0400d986 */ /* 0x0003e2000c101124 */
[----:B------:R-:W-:Y:S05]  /*39f0*/  @P2 BRA `(.L_x_114) ;  /* 0x00000000000c2947 */ /* 0x000fea0003800000 */
[----:B------:R-:W1:Y:S02]  /*3a00*/  LDG.E.U8 R164, desc[UR36][R2.64+0x49] ;  /* 0x0000492402a47981 */ /* 0x000e64000c1e1100 */
[----:B-1----:R-:W-:-:S05]  /*3a10*/  PRMT R11, R164, 0x8880, RZ ;  /* 0x00008880a40b7816 */ /* 0x002fca00000000ff */
[----:B------:R-:W-:-:S07]  /*3a20*/  IMAD R10, R11, R152, RZ ;  /* 0x000000980b0a7224 */ /* 0x000fce00078e02ff */
.L_x_114:
[----:B------:R-:W-:Y:S05]  /*3a30*/  BSYNC B1 ;  /* 0x0000000000017941 */ /* 0x000fea0003800000 */
.L_x_113:
        /* <DEDUP_REMOVED lines=11> */
.L_x_116:
[----:B------:R-:W-:Y:S05]  /*3af0*/  BSYNC B1 ;  /* 0x0000000000017941 */ /* 0x000fea0003800000 */
.L_x_115:
[----:B-1----:R-:W-:Y:S01]  /*3b00*/  @!P4 IMAD R11, R62, R153, R10 ;  /* 0x000000993e0bc224 */ /* 0x002fe200078e020a */
[----:B------:R-:W-:Y:S04]  /*3b10*/  BSSY B1, `(.L_x_117) ;  /* 0x0000006000017945 */ /* 0x000fe80003800000 */
[----:B------:R1:W-:Y:S01]  /*3b20*/  @!P4 STG.E.U8 desc[UR36][R6.64+0x48], R11 ;  /* 0x0000480b0600c986 */ /* 0x0003e2000c101124 */
[----:B------:R-:W-:Y:S05]  /*3b30*/  @P3 BRA `(.L_x_118) ;  /* 0x00000000000c3947 */ /* 0x000fea0003800000 */
[----:B------:R-:W1:Y:S02]  /*3b40*/  LDG.E.U8 R164, desc[UR36][R8.64+0x49] ;  /* 0x0000492408a47981 */ /* 0x000e64000c1e1100 */
[----:B-1----:R-:W-:-:S05]  /*3b50*/  PRMT R11, R164, 0x8880, RZ ;  /* 0x00008880a40b7816 */ /* 0x002fca00000000ff */
[----:B------:R-:W-:-:S07]  /*3b60*/  IMAD R10, R11, R152, RZ ;  /* 0x000000980b0a7224 */ /* 0x000fce00078e02ff */
.L_x_118:
[----:B------:R-:W-:Y:S05]  /*3b70*/  BSYNC B1 ;  /* 0x0000000000017941 */ /* 0x000fea0003800000 */
.L_x_117:
[----:B------:R-:W-:Y:S01]  /*3b80*/  @!P3 IMAD R63, R63, R153, R10 ;  /* 0x000000993f3fb224 */ /* 0x000fe200078e020a */
[----:B------:R-:W-:Y:S04]  /*3b90*/  BSSY B1, `(.L_x_119) ;  /* 0x0000006000017945 */ /* 0x000fe80003800000 */
[----:B------:R0:W-:Y:S01]  /*3ba0*/  @!P3 STG.E.U8 desc[UR36][R6.64+0x49], R63 ;  /* 0x0000493f0600b986 */ /* 0x0001e2000c101124 */
[----:B------:R-:W-:Y:S05]  /*3bb0*/  @P5 BRA `(.L_x_120) ;  /* 0x00000000000c5947 */ /* 0x000fea0003800000 */
[----:B------:R-:W1:Y:S02]  /*3bc0*/  LDG.E.U8 R164, desc[UR36][R2.64+0x50] ;  /* 0x0000502402a47981 */ /* 0x000e64000c1e1100 */
[----:B-1----:R-:W-:-:S05]  /*3bd0*/  PRMT R11, R164, 0x8880, RZ ;  /* 0x00008880a40b7816 */ /* 0x002fca00000000ff */
[----:B------:R-:W-:-:S07]  /*3be0*/  IMAD R10, R11, R152, RZ ;  /* 0x000000980b0a7224 */ /* 0x000fce00078e02ff */
.L_x_120:
[----:B------:R-:W-:Y:S05]  /*3bf0*/  BSYNC B1 ;  /* 0x0000000000017941 */ /* 0x000fea0003800000 */
.L_x_119:
[----:B-1----:R-:W-:Y:S01]  /*3c00*/  @!P5 IMAD R11, R64, R153, R10 ;  /* 0x00000099400bd224 */ /* 0x002fe200078e020a */
[----:B------:R-:W-:Y:S04]  /*3c10*/  BSSY B1, `(.L_x_121) ;  /* 0x0000006000017945 */ /* 0x000fe80003800000 */
[----:B------:R1:W-:Y:S01]  /*3c20*/  @!P5 STG.E.U8 desc[UR36][R4.64+0x50], R11 ;  /* 0x0000500b0400d986 */ /* 0x0003e2000c101124 */
[----:B------:R-:W-:Y:S05]  /*3c30*/  @P2 BRA `(.L_x_122) ;  /* 0x00000000000c2947 */ /* 0x000fea0003800000 */
[----:B------:R-:W1:Y:S02]  /*3c40*/  LDG.E.U8 R164, desc[UR36][R2.64+0x51] ;  /* 0x0000512402a47981 */ /* 0x000e64000c1e1100 */
[----:B-1----:R-:W-:-:S05]  /*3c50*/  PRMT R11, R164, 0x8880, RZ ;  /* 0x00008880a40b7816 */ /* 0x002fca00000000ff */
[----:B------:R-:W-:-:S07]  /*3c60*/  IMAD R10, R11, R152, RZ ;  /* 0x000000980b0a7224 */ /* 0x000fce00078e02ff */
.L_x_122:
[----:B------:R-:W-:Y:S05]  /*3c70*/  BSYNC B1 ;  /* 0x0000000000017941 */ /* 0x000fea0003800000 */
.L_x_121:
        /* <DEDUP_REMOVED lines=11> */
.L_x_124:
[----:B------:R-:W-:Y:S05]  /*3d30*/  BSYNC B1 ;  /* 0x0000000000017941 */ /* 0x000fea0003800000 */
.L_x_123:
[----:B-1----:R-:W-:Y:S01]  /*3d40*/  @!P4 IMAD R11, R66, R153, R10 ;  /* 0x00000099420bc224 */ /* 0x002fe200078e020a */
[----:B------:R-:W-:Y:S04]  /*3d50*/  BSSY B1, `(.L_x_125) ;  /* 0x0000006000017945 */ /* 0x000fe80003800000 */
[----:B------:R1:W-:Y:S01]  /*3d60*/  @!P4 STG.E.U8 desc[UR36][R6.64+0x50], R11 ;  /* 0x0000500b0600c986 */ /* 0x0003e2000c101124 */
[----:B------:R-:W-:Y:S05]  /*3d70*/  @P3 BRA `(.L_x_126) ;  /* 0x00000000000c3947 */ /* 0x000fea0003800000 */
[----:B------:R-:W1:Y:S02]  /*3d80*/  LDG.E.U8 R164, desc[UR36][R8.64+0x51] ;  /* 0x0000512408a47981 */ /* 0x000e64000c1e1100 */
[----:B-1----:R-:W-:-:S05]  /*3d90*/  PRMT R11, R164, 0x8880, RZ ;  /* 0x00008880a40b7816 */ /* 0x002fca00000000ff */
[----:B------:R-:W-:-:S07]  /*3da0*/  IMAD R10, R11, R152, RZ ;  /* 0x000000980b0a7224 */ /* 0x000fce00078e02ff */
.L_x_126:
[----:B------:R-:W-:Y:S05]  /*3db0*/  BSYNC B1 ;  /* 0x0000000000017941 */ /* 0x000fea0003800000 */
.L_x_125:
[----:B------:R-:W-:Y:S01]  /*3dc0*/  @!P3 IMAD R67, R67, R153, R10 ;  /* 0x000000994343b224 */ /* 0x000fe200078e020a */
[----:B------:R-:W-:Y:S04]  /*3dd0*/  BSSY B1, `(.L_x_127) ;  /* 0x0000006000017945 */ /* 0x000fe80003800000 */
[----:B------:R0:W-:Y:S01]  /*3de0*/  @!P3 STG.E.U8 desc[UR36][R6.64+0x51], R67 ;  /* 0x000051430600b986 */ /* 0x0001e2000c101124 */
[----:B------:R-:W-:Y:S05]  /*3df0*/  @P5 BRA `(.L_x_128) ;  /* 0x00000000000c5947 */ /* 0x000fea0003800000 */
[----:B------:R-:W1:Y:S02]  /*3e00*/  LDG.E.U8 R164, desc[UR36][R2.64+0x58] ;  /* 0x0000582402a47981 */ /* 0x000e64000c1e1100 */
[----:B-1----:R-:W-:-:S05]  /*3e10*/  PRMT R11, R164, 0x8880, RZ ;  /* 0x00008880a40b7816 */ /* 0x002fca00000000ff */
[----:B------:R-:W-:-:S07]  /*3e20*/  IMAD R10, R11, R152, RZ ;  /* 0x000000980b0a7224 */ /* 0x000fce00078e02ff */
.L_x_128:
[----:B------:R-:W-:Y:S05]  /*3e30*/  BSYNC B1 ;  /* 0x0000000000017941 */ /* 0x000fea0003800000 */
.L_x_127:
[----:B-1----:R-:W-:Y:S01]  /*3e40*/  @!P5 IMAD R11, R68, R153, R10 ;  /* 0x00000099440bd224 */ /* 0x002fe200078e020a */
[----:B------:R-:W-:Y:S04]  /*3e50*/  BSSY B1, `(.L_x_129) ;  /* 0x0000006000017945 */ /* 0x000fe80003800000 */
[----:B------:R1:W-:Y:S01]  /*3e60*/  @!P5 STG.E.U8 desc[UR36][R4.64+0x58], R11 ;  /* 0x0000580b0400d986 */ /* 0x0003e2000c101124 */
[----:B------:R-:W-:Y:S05]  /*3e70*/  @P2 BRA `(.L_x_130) ;  /* 0x00000000000c2947 */ /* 0x000fea0003800000 */
[----:B------:R-:W1:Y:S02]  /*3e80*/  LDG.E.U8 R164, desc[UR36][R2.64+0x59] ;  /* 0x0000592402a47981 */ /* 0x000e64000c1e1100 */
[----:B-1----:R-:W-:-:S05]  /*3e90*/  PRMT R11, R164, 0x8880, RZ ;  /* 0x00008880a40b7816 */ /* 0x002fca00000000ff */
[----:B------:R-:W-:-:S07]  /*3ea0*/  IMAD R10, R11, R152, RZ ;  /* 0x000000980b0a7224 */ /* 0x000fce00078e02ff */
.L_x_130:
[----:B------:R-:W-:Y:S05]  /*3eb0*/  BSYNC B1 ;  /* 0x0000000000017941 */ /* 0x000fea0003800000 */
.L_x_129:
        /* <DEDUP_REMOVED lines=11> */
.L_x_132:
[----:B------:R-:W-:Y:S05]  /*3f70*/  BSYNC B1 ;  /* 0x0000000000017941 */ /* 0x000fea0003800000 */
.L_x_131:
[----:B-1----:R-:W-:Y:S01]  /*3f80*/  @!P4 IMAD R11, R70, R153, R10 ;  /* 0x00000099460bc224 */ /* 0x002fe200078e020a */
[----:B------:R-:W-:Y:S04]  /*3f90*/  BSSY B1, `(.L_x_133) ;  /* 0x0000006000017945 */ /* 0x000fe80003800000 */
[----:B------:R1:W-:Y:S01]  /*3fa0*/  @!P4 STG.E.U8 desc[UR36][R6.64+0x58], R11 ;  /* 0x0000580b0600c986 */ /* 0x0003e2000c101124 */
[----:B------:R-:W-:Y:S05]  /*3fb0*/  @P3 BRA `(.L_x_134) ;  /* 0x00000000000c3947 */ /* 0x000fea0003800000 */
[----:B------:R-:W1:Y:S02]  /*3fc0*/  LDG.E.U8 R164, desc[UR36][R8.64+0x59] ;  /* 0x0000592408a47981 */ /* 0x000e64000c1e1100 */
[----:B-1----:R-:W-:-:S05]  /*3fd0*/  PRMT R11, R164, 0x8880, RZ ;  /* 0x00008880a40b7816 */ /* 0x002fca00000000ff */
[----:B------:R-:W-:-:S07]  /*3fe0*/  IMAD R10, R11, R152, RZ ;  /* 0x000000980b0a7224 */ /* 0x000fce00078e02ff */
.L_x_134:
[----:B------:R-:W-:Y:S05]  /*3ff0*/  BSYNC B1 ;  /* 0x0000000000017941 */ /* 0x000fea0003800000 */
.L_x_133:
[----:B------:R-:W-:Y:S01]  /*4000*/  @!P3 IMAD R71, R71, R153, R10 ;  /* 0x000000994747b224 */ /* 0x000fe200078e020a */
[----:B------:R-:W-:Y:S04]  /*4010*/  BSSY B1, `(.L_x_135) ;  /* 0x0000006000017945 */ /* 0x000fe80003800000 */
[----:B------:R0:W-:Y:S01]  /*4020*/  @!P3 STG.E.U8 desc[UR36][R6.64+0x59], R71 ;  /* 0x000059470600b986 */ /* 0x0001e2000c101124 */
[----:B------:R-:W-:Y:S05]  /*4030*/  @P5 BRA `(.L_x_136) ;  /* 0x00000000000c5947 */ /* 0x000fea0003800000 */
[----:B------:R-:W1:Y:S02]  /*4040*/  LDG.E.U8 R164, desc[UR36][R2.64+0x60] ;  /* 0x0000602402a47981 */ /* 0x000e64000c1e1100 */
[----:B-1----:R-:W-:-:S05]  /*4050*/  PRMT R11, R164, 0x8880, RZ ;  /* 0x00008880a40b7816 */ /* 0x002fca00000000ff */
[----:B------:R-:W-:-:S07]  /*4060*/  IMAD R10, R11, R152, RZ ;  /* 0x000000980b0a7224 */ /* 0x000fce00078e02ff */
.L_x_136:
[----:B------:R-:W-:Y:S05]  /*4070*/  BSYNC B1 ;  /* 0x0000000000017941 */ /* 0x000fea0003800000 */
.L_x_135:
[----:B-1----:R-:W-:Y:S01]  /*4080*/  @!P5 IMAD R11, R72, R153, R10 ;  /* 0x00000099480bd224 */ /* 0x002fe200078e020a */
[----:B------:R-:W-:Y:S04]  /*4090*/  BSSY B1, `(.L_x_137) ;  /* 0x0000006000017945 */ /* 0x000fe80003800000 */
[----:B------:R1:W-:Y:S01]  /*40a0*/  @!P5 STG.E.U8 desc[UR36][R4.64+0x60], R11 ;  /* 0x0000600b0400d986 */ /* 0x0003e2000c101124 */
[----:B------:R-:W-:Y:S05]  /*40b0*/  @P2 BRA `(.L_x_138) ;  /* 0x00000000000c2947 */ /* 0x000fea0003800000 */
[----:B------:R-:W1:Y:S02]  /*40c0*/  LDG.E.U8 R164, desc[UR36][R2.64+0x61] ;  /* 0x0000612402a47981 */ /* 0x000e64000c1e1100 */
[----:B-1----:R-:W-:-:S05]  /*40d0*/  PRMT R11, R164, 0x8880, RZ ;  /* 0x00008880a40b7816 */ /* 0x002fca00000000ff */
[----:B------:R-:W-:-:S07]  /*40e0*/  IMAD R10, R11, R152, RZ ;  /* 0x000000980b0a7224 */ /* 0x000fce00078e02ff */
.L_x_138:
[----:B------:R-:W-:Y:S05]  /*40f0*/  BSYNC B1 ;  /* 0x0000000000017941 */ /* 0x000fea0003800000 */
.L_x_137:
        /* <DEDUP_REMOVED lines=11> */
.L_x_140:
[----:B------:R-:W-:Y:S05]  /*41b0*/  BSYNC B1 ;  /* 0x0000000000017941 */ /* 0x000fea0003800000 */
.L_x_139:
[----:B-1----:R-:W-:Y:S01]  /*41c0*/  @!P4 IMAD R11, R74, R153, R10 ;  /* 0x000000994a0bc224 */ /* 0x002fe200078e020a */
[----:B------:R-:W-:Y:S04]  /*41d0*/  BSSY B1, `(.L_x_141) ;  /* 0x0000006000017945 */ /* 0x000fe80003800000 */
[----:B------:R1:W-:Y:S01]  /*41e0*/  @!P4 STG.E.U8 desc[UR36][R6.64+0x60], R11 ;  /* 0x0000600b0600c986 */ /* 0x0003e2000c101124 */
[----:B------:R-:W-:Y:S05]  /*41f0*/  @P3 BRA `(.L_x_142) ;  /* 0x00000000000c3947 */ /* 0x000fea0003800000 */
[----:B------:R-:W1:Y:S02]  /*4200*/  LDG.E.U8 R164, desc[UR36][R8.64+0x61] ;  /* 0x0000612408a47981 */ /* 0x000e64000c1e1100 */
[----:B-1----:R-:W-:-:S05]  /*4210*/  PRMT R11, R164, 0x8880, RZ ;  /* 0x00008880a40b7816 */ /* 0x002fca00000000ff */
[----:B------:R-:W-:-:S07]  /*4220*/  IMAD R10, R11, R152, RZ ;  /* 0x000000980b0a7224 */ /* 0x000fce00078e02ff */
.L_x_142:
[----:B------:R-:W-:Y:S05]  /*4230*/  BSYNC B1 ;  /* 0x0000000000017941 */ /* 0x000fea0003800000 */
.L_x_141:
[----:B------:R-:W-:Y:S01]  /*4240*/  @!P3 IMAD R75, R75, R153, R10 ;  /* 0x000000994b4bb224 */ /* 0x000fe200078e020a */
[----:B------:R-:W-:Y:S04]  /*4250*/  BSSY B1, `(.L_x_143) ;  /* 0x0000006000017945 */ /* 0x000fe80003800000 */
[----:B------:R0:W-:Y:S01]  /*4260*/  @!P3 STG.E.U8 desc[UR36][R6.64+0x61], R75 ;  /* 0x0000614b0600b986 */ /* 0x0001e2000c101124 */
[----:B------:R-:W-:Y:S05]  /*4270*/  @P5 BRA `(.L_x_144) ;  /* 0x00000000000c5947 */ /* 0x000fea0003800000 */
[----:B------:R-:W1:Y:S02]  /*4280*/  LDG.E.U8 R164, desc[UR36][R2.64+0x68] ;  /* 0x0000682402a47981 */ /* 0x000e64000c1e1100 */
[----:B-1----:R-:W-:-:S05]  /*4290*/  PRMT R11, R164, 0x8880, RZ ;  /* 0x00008880a40b7816 */ /* 0x002fca00000000ff */
[----:B------:R-:W-:-:S07]  /*42a0*/  IMAD R10, R11, R152, RZ ;  /* 0x000000980b0a7224 */ /* 0x000fce00078e02ff */
.L_x_144:
[----:B------:R-:W-:Y:S05]  /*42b0*/  BSYNC B1 ;  /* 0x0000000000017941 */ /* 0x000fea0003800000 */
.L_x_143:
[----:B-1----:R-:W-:Y:S01]  /*42c0*/  @!P5 IMAD R11, R76, R153, R10 ;  /* 0x000000994c0bd224 */ /* 0x002fe200078e020a */
[----:B------:R-:W-:Y:S04]  /*42d0*/  BSSY B1, `(.L_x_145) ;  /* 0x0000006000017945 */ /* 0x000fe80003800000 */
[----:B------:R1:W-:Y:S01]  /*42e0*/  @!P5 STG.E.U8 desc[UR36][R4.64+0x68], R11 ;  /* 0x0000680b0400d986 */ /* 0x0003e2000c101124 */
[----:B------:R-:W-:Y:S05]  /*42f0*/  @P2 BRA `(.L_x_146) ;  /* 0x00000000000c2947 */ /* 0x000fea0003800000 */
[----:B------:R-:W1:Y:S02]  /*4300*/  LDG.E.U8 R164, desc[UR36][R2.64+0x69] ;  /* 0x0000692402a47981 */ /* 0x000e64000c1e1100 */
[----:B-1----:R-:W-:-:S05]  /*4310*/  PRMT R11, R164, 0x8880, RZ ;  /* 0x00008880a40b7816 */ /* 0x002fca00000000ff */
[----:B------:R-:W-:-:S07]  /*4320*/  IMAD R10, R11, R152, RZ ;  /* 0x000000980b0a7224 */ /* 0x000fce00078e02ff */
.L_x_146:
[----:B------:R-:W-:Y:S05]  /*4330*/  BSYNC B1 ;  /* 0x0000000000017941 */ /* 0x000fea0003800000 */
.L_x_145:
        /* <DEDUP_REMOVED lines=11> */
.L_x_148:
[----:B------:R-:W-:Y:S05]  /*43f0*/  BSYNC B1 ;  /* 0x0000000000017941 */ /* 0x000fea0003800000 */
.L_x_147:
[----:B-1----:R-:W-:Y:S01]  /*4400*/  @!P4 IMAD R11, R78, R153, R10 ;  /* 0x000000994e0bc224 */ /* 0x002fe200078e020a */
[----:B------:R-:W-:Y:S04]  /*4410*/  BSSY B1, `(.L_x_149) ;  /* 0x0000006000017945 */ /* 0x000fe80003800000 */
[----:B------:R1:W-:Y:S01]  /*4420*/  @!P4 STG.E.U8 desc[UR36][R6.64+0x68], R11 ;  /* 0x0000680b0600c986 */ /* 0x0003e2000c101124 */
[----:B------:R-:W-:Y:S05]  /*4430*/  @P3 BRA `(.L_x_150) ;  /* 0x00000000000c3947 */ /* 0x000fea0003800000 */
[----:B------:R-:W1:Y:S02]  /*4440*/  LDG.E.U8 R164, desc[UR36][R8.64+0x69] ;  /* 0x0000692408a47981 */ /* 0x000e64000c1e1100 */
[----:B-1----:R-:W-:-:S05]  /*4450*/  PRMT R11, R164, 0x8880, RZ ;  /* 0x00008880a40b7816 */ /* 0x002fca00000000ff */
[----:B------:R-:W-:-:S07]  /*4460*/  IMAD R10, R11, R152, RZ ;  /* 0x000000980b0a7224 */ /* 0x000fce00078e02ff */
.L_x_150:
[----:B------:R-:W-:Y:S05]  /*4470*/  BSYNC B1 ;  /* 0x0000000000017941 */ /* 0x000fea0003800000 */
.L_x_149:
[----:B------:R-:W-:Y:S01]  /*4480*/  @!P3 IMAD R79, R79, R153, R10 ;  /* 0x000000994f4fb224 */ /* 0x000fe200078e020a */
[----:B------:R-:W-:Y:S04]  /*4490*/  BSSY B1, `(.L_x_151) ;  /* 0x0000006000017945 */ /* 0x000fe80003800000 */
[----:B------:R0:W-:Y:S01]  /*44a0*/  @!P3 STG.E.U8 desc[UR36][R6.64+0x69], R79 ;  /* 0x0000694f0600b986 */ /* 0x0001e2000c101124 */
[----:B------:R-:W-:Y:S05]  /*44b0*/  @P5 BRA `(.L_x_152) ;  /* 0x00000000000c5947 */ /* 0x000fea0003800000 */
[----:B------:R-:W1:Y:S02]  /*44c0*/  LDG.E.U8 R164, desc[UR36][R2.64+0x70] ;  /* 0x0000702402a47981 */ /* 0x000e64000c1e1100 */
[----:B-1----:R-:W-:-:S05]  /*44d0*/  PRMT R11, R164, 0x8880, RZ ;  /* 0x00008880a40b7816 */ /* 0x002fca00000000ff */
[----:B------:R-:W-:-:S07]  /*44e0*/  IMAD R10, R11, R152, RZ ;  /* 0x000000980b0a7224 */ /* 0x000fce00078e02ff */
.L_x_152:
[----:B------:R-:W-:Y:S05]  /*44f0*/  BSYNC B1 ;  /* 0x0000000000017941 */ /* 0x000fea0003800000 */
.L_x_151:
[----:B-1----:R-:W-:Y:S01]  /*4500*/  @!P5 IMAD R11, R80, R153, R10 ;  /* 0x00000099500bd224 */ /* 0x002fe200078e020a */
[----:B------:R-:W-:Y:S04]  /*4510*/  BSSY B1, `(.L_x_153) ;  /* 0x0000006000017945 */ /* 0x000fe80003800000 */
[----:B------:R1:W-:Y:S01]  /*4520*/  @!P5 STG.E.U8 desc[UR36][R4.64+0x70], R11 ;  /* 0x0000700b0400d986 */ /* 0x0003e2000c101124 */
[----:B------:R-:W-:Y:S05]  /*4530*/  @P2 BRA `(.L_x_154) ;  /* 0x00000000000c2947 */ /* 0x000fea0003800000 */
[----:B------:R-:W1:Y:S02]  /*4540*/  LDG.E.U8 R164, desc[UR36][R2.64+0x71] ;  /* 0x0000712402a47981 */ /* 0x000e64000c1e1100 */
[----:B-1----:R-:W-:-:S05]  /*4550*/  PRMT R11, R164, 0x8880, RZ ;  /* 0x00008880a40b7816 */ /* 0x002fca00000000ff */
[----:B------:R-:W-:-:S07]  /*4560*/  IMAD R10, R11, R152, RZ ;  /* 0x000000980b0a7224 */ /* 0x000fce00078e02ff */
.L_x_154:
[----:B------:R-:W-:Y:S05]  /*4570*/  BSYNC B1 ;  /* 0x0000000000017941 */ /* 0x000fea0003800000 */
.L_x_153:
        /* <DEDUP_REMOVED lines=11> */
.L_x_156:
[----:B------:R-:W-:Y:S05]  /*4630*/  BSYNC B1 ;  /* 0x0000000000017941 */ /* 0x000fea0003800000 */
.L_x_155:
[----:B-1----:R-:W-:Y:S01]  /*4640*/  @!P4 IMAD R11, R82, R153, R10 ;  /* 0x00000099520bc224 */ /* 0x002fe200078e020a */
[----:B------:R-:W-:Y:S04]  /*4650*/  BSSY B1, `(.L_x_157) ;  /* 0x0000006000017945 */ /* 0x000fe80003800000 */
[----:B------:R1:W-:Y:S01]  /*4660*/  @!P4 STG.E.U8 desc[UR36][R6.64+0x70], R11 ;  /* 0x0000700b0600c986 */ /* 0x0003e2000c101124 */
[----:B------:R-:W-:Y:S05]  /*4670*/  @P3 BRA `(.L_x_158) ;  /* 0x00000000000c3947 */ /* 0x000fea0003800000 */
[----:B------:R-:W1:Y:S02]  /*4680*/  LDG.E.U8 R164, desc[UR36][R8.64+0x71] ;  /* 0x0000712408a47981 */ /* 0x000e64000c1e1100 */
[----:B-1----:R-:W-:-:S05]  /*4690*/  PRMT R11, R164, 0x8880, RZ ;  /* 0x00008880a40b7816 */ /* 0x002fca00000000ff */
[----:B------:R-:W-:-:S07]  /*46a0*/  IMAD R10, R11, R152, RZ ;  /* 0x000000980b0a7224 */ /* 0x000fce00078e02ff */
.L_x_158:
[----:B------:R-:W-:Y:S05]  /*46b0*/  BSYNC B1 ;  /* 0x0000000000017941 */ /* 0x000fea0003800000 */
.L_x_157:
[----:B------:R-:W-:Y:S01]  /*46c0*/  @!P3 IMAD R83, R83, R153, R10 ;  /* 0x000000995353b224 */ /* 0x000fe200078e020a */
[----:B------:R-:W-:Y:S04]  /*46d0*/  BSSY B1, `(.L_x_159) ;  /* 0x0000006000017945 */ /* 0x000fe80003800000 */
[----:B------:R0:W-:Y:S01]  /*46e0*/  @!P3 STG.E.U8 desc[UR36][R6.64+0x71], R83 ;  /* 0x000071530600b986 */ /* 0x0001e2000c101124 */
[----:B------:R-:W-:Y:S05]  /*46f0*/  @P5 BRA `(.L_x_160) ;  /* 0x00000000000c5947 */ /* 0x000fea0003800000 */
[----:B------:R-:W1:Y:S02]  /*4700*/  LDG.E.U8 R164, desc[UR36][R2.64+0x78] ;  /* 0x0000782402a47981 */ /* 0x000e64000c1e1100 */
[----:B-1----:R-:W-:-:S05]  /*4710*/  PRMT R11, R164, 0x8880, RZ ;  /* 0x00008880a40b7816 */ /* 0x002fca00000000ff */
[----:B------:R-:W-:-:S07]  /*4720*/  IMAD R10, R11, R152, RZ ;  /* 0x000000980b0a7224 */ /* 0x000fce00078e02ff */
.L_x_160:
[----:B------:R-:W-:Y:S05]  /*4730*/  BSYNC B1 ;  /* 0x0000000000017941 */ /* 0x000fea0003800000 */
.L_x_159:
[----:B-1----:R-:W-:Y:S01]  /*4740*/  @!P5 IMAD R11, R84, R153, R10 ;  /* 0x00000099540bd224 */ /* 0x002fe200078e020a */
[----:B------:R-:W-:Y:S04]  /*4750*/  BSSY B1, `(.L_x_161) ;  /* 0x0000006000017945 */ /* 0x000fe80003800000 */
[----:B------:R1:W-:Y:S01]  /*4760*/  @!P5 STG.E.U8 desc[UR36][R4.64+0x78], R11 ;  /* 0x0000780b0400d986 */ /* 0x0003e2000c101124 */
[----:B------:R-:W-:Y:S05]  /*4770*/  @P2 BRA `(.L_x_162) ;  /* 0x00000000000c2947 */ /* 0x000fea0003800000 */
[----:B------:R-:W1:Y:S02]  /*4780*/  LDG.E.U8 R164, desc[UR36][R2.64+0x79] ;  /* 0x0000792402a47981 */ /* 0x000e64000c1e1100 */
[----:B-1----:R-:W-:-:S05]  /*4790*/  PRMT R11, R164, 0x8880, RZ ;  /* 0x00008880a40b7816 */ /* 0x002fca00000000ff */
[----:B------:R-:W-:-:S07]  /*47a0*/  IMAD R10, R11, R152, RZ ;  /* 0x000000980b0a7224 */ /* 0x000fce00078e02ff */
.L_x_162:
[----:B------:R-:W-:Y:S05]  /*47b0*/  BSYNC B1 ;  /* 0x0000000000017941 */ /* 0x000fea0003800000 */
.L_x_161:
        /* <DEDUP_REMOVED lines=11> */
.L_x_164:
[----:B------:R-:W-:Y:S05]  /*4870*/  BSYNC B1 ;  /* 0x0000000000017941 */ /* 0x000fea0003800000 */
.L_x_163:
[----:B-1----:R-:W-:Y:S01]  /*4880*/  @!P4 IMAD R11, R86, R153, R10 ;  /* 0x00000099560bc224 */ /* 0x002fe200078e020a */
[----:B------:R-:W-:Y:S04]  /*4890*/  BSSY B1, `(.L_x_165) ;  /* 0x0000006000017945 */ /* 0x000fe80003800000 */
[----:B------:R1:W-:Y:S01]  /*48a0*/  @!P4 STG.E.U8 desc[UR36][R6.64+0x78], R11 ;  /* 0x0000780b0600c986 */ /* 0x0003e2000c101124 */
[----:B------:R-:W-:Y:S05]  /*48b0*/  @P3 BRA `(.L_x_166) ;  /* 0x00000000000c3947 */ /* 0x000fea0003800000 */
[----:B------:R-:W1:Y:S02]  /*48c0*/  LDG.E.U8 R164, desc[UR36][R8.64+0x79] ;  /* 0x0000792408a47981 */ /* 0x000e64000c1e1100 */
[----:B-1----:R-:W-:-:S05]  /*48d0*/  PRMT R11, R164, 0x8880, RZ ;  /* 0x00008880a40b7816 */ /* 0x002fca00000000ff */
[----:B------:R-:W-:-:S07]  /*48e0*/  IMAD R10, R11, R152, RZ ;  /* 0x000000980b0a7224 */ /* 0x000fce00078e02ff */
.L_x_166:
[----:B------:R-:W-:Y:S05]  /*48f0*/  BSYNC B1 ;  /* 0x0000000000017941 */ /* 0x000fea0003800000 */
.L_x_165:
[----:B------:R-:W-:Y:S01]  /*4900*/  @!P3 IMAD R87, R87, R153, R10 ;  /* 0x000000995757b224 */ /* 0x000fe200078e020a */
[----:B------:R-:W-:Y:S04]  /*4910*/  BSSY B1, `(.L_x_167) ;  /* 0x0000006000017945 */ /* 0x000fe80003800000 */
[----:B------:R0:W-:Y:S01]  /*4920*/  @!P3 STG.E.U8 desc[UR36][R6.64+0x79], R87 ;  /* 0x000079570600b986 */ /* 0x0001e2000c101124 */
[----:B------:R-:W-:Y:S05]  /*4930*/  @P5 BRA `(.L_x_168) ;  /* 0x00000000000c5947 */ /* 0x000fea0003800000 */
[----:B------:R-:W1:Y:S02]  /*4940*/  LDG.E.U8 R164, desc[UR36][R2.64+0x80] ;  /* 0x0000802402a47981 */ /* 0x000e64000c1e1100 */
[----:B-1----:R-:W-:-:S05]  /*4950*/  PRMT R11, R164, 0x8880, RZ ;  /* 0x00008880a40b7816 */ /* 0x002fca00000000ff */
[----:B------:R-:W-:-:S07]  /*4960*/  IMAD R10, R11, R152, RZ ;  /* 0x000000980b0a7224 */ /* 0x000fce00078e02ff */
.L_x_168:
[----:B------:R-:W-:Y:S05]  /*4970*/  BSYNC B1 ;  /* 0x0000000000017941 */ /* 0x000fea0003800000 */
.L_x_167:
[----:B-1----:R-:W-:Y:S01]  /*4980*/  @!P5 IMAD R11, R88, R153, R10 ;  /* 0x00000099580bd224 */ /* 0x002fe200078e020a */
[----:B------:R-:W-:Y:S04]  /*4990*/  BSSY B1, `(.L_x_169) ;  /* 0x0000006000017945 */ /* 0x000fe80003800000 */
[----:B------:R1:W-:Y:S01]  /*49a0*/  @!P5 STG.E.U8 desc[UR36][R4.64+0x80], R11 ;  /* 0x0000800b0400d986 */ /* 0x0003e2000c101124 */
[----:B------:R-:W-:Y:S05]  /*49b0*/  @P2 BRA `(.L_x_170) ;  /* 0x00000000000c2947 */ /* 0x000fea0003800000 */
[----:B------:R-:W1:Y:S02]  /*49c0*/  LDG.E.U8 R164, desc[UR36][R2.64+0x81] ;  /* 0x0000812402a47981 */ /* 0x000e64000c1e1100 */
[----:B-1----:R-:W-:-:S05]  /*49d0*/  PRMT R11, R164, 0x8880, RZ ;  /* 0x00008880a40b7816 */ /* 0x002fca00000000ff */
[----:B------:R-:W-:-:S07]  /*49e0*/  IMAD R10, R11, R152, RZ ;  /* 0x000000980b0a7224 */ /* 0x000fce00078e02ff */
.L_x_170:
[----:B------:R-:W-:Y:S05]  /*49f0*/  BSYNC B1 ;  /* 0x0000000000017941 */ /* 0x000fea0003800000 */
.L_x_169:
        /* <DEDUP_REMOVED lines=11> */
.L_x_172:
[----:B------:R-:W-:Y:S05]  /*4ab0*/  BSYNC B1 ;  /* 0x0000000000017941 */ /* 0x000fea0003800000 */
.L_x_171:
[----:B-1----:R-:W-:Y:S01]  /*4ac0*/  @!P4 IMAD R11, R90, R153, R10 ;  /* 0x000000995a0bc224 */ /* 0x002fe200078e020a */
[----:B------:R-:W-:Y:S04]  /*4ad0*/  BSSY B1, `(.L_x_173) ;  /* 0x0000006000017945 */ /* 0x000fe80003800000 */
[----:B------:R1:W-:Y:S01]  /*4ae0*/  @!P4 STG.E.U8 desc[UR36][R6.64+0x80], R11 ;  /* 0x0000800b0600c986 */ /* 0x0003e2000c101124 */
[----:B------:R-:W-:Y:S05]  /*4af0*/  @P3 BRA `(.L_x_174) ;  /* 0x00000000000c3947 */ /* 0x000fea0003800000 */
[----:B------:R-:W1:Y:S02]  /*4b00*/  LDG.E.U8 R164, desc[UR36][R8.64+0x81] ;  /* 0x0000812408a47981 */ /* 0x000e64000c1e1100 */
[----:B-1----:R-:W-:-:S05]  /*4b10*/  PRMT R11, R164, 0x8880, RZ ;  /* 0x00008880a40b7816 */ /* 0x002fca00000000ff */
[----:B------:R-:W-:-:S07]  /*4b20*/  IMAD R10, R11, R152, RZ ;  /* 0x000000980b0a7224 */ /* 0x000fce00078e02ff */
.L_x_174:
[----:B------:R-:W-:Y:S05]  /*4b30*/  BSYNC B1 ;  /* 0x0000000000017941 */ /* 0x000fea0003800000 */
.L_x_173:
[----:B------:R-:W-:Y:S01]  /*4b40*/  @!P3 IMAD R91, R91, R153, R10 ;  /* 0x000000995b5bb224 */ /* 0x000fe200078e020a */
[----:B------:R-:W-:Y:S04]  /*4b50*/  BSSY B1, `(.L_x_175) ;  /* 0x0000006000017945 */ /* 0x000fe80003800000 */
[----:B------:R0:W-:Y:S01]  /*4b60*/  @!P3 STG.E.U8 desc[UR36][R6.64+0x81], R91 ;  /* 0x0000815b0600b986 */ /* 0x0001e2000c101124 */
[----:B------:R-:W-:Y:S05]  /*4b70*/  @P5 BRA `(.L_x_176) ;  /* 0x00000000000c5947 */ /* 0x000fea0003800000 */
[----:B------:R-:W1:Y:S02]  /*4b80*/  LDG.E.U8 R164, desc[UR36][R2.64+0x88] ;  /* 0x0000882402a47981 */ /* 0x000e64000c1e1100 */
[----:B-1----:R-:W-:-:S05]  /*4b90*/  PRMT R11, R164, 0x8880, RZ ;  /* 0x00008880a40b7816 */ /* 0x002fca00000000ff */
[----:B------:R-:W-:-:S07]  /*4ba0*/  IMAD R10, R11, R152, RZ ;  /* 0x000000980b0a7224 */ /* 0x000fce00078e02ff */
.L_x_176:
[----:B------:R-:W-:Y:S05]  /*4bb0*/  BSYNC B1 ;  /* 0x0000000000017941 */ /* 0x000fea0003800000 */
.L_x_175:
[----:B-1----:R-:W-:Y:S01]  /*4bc0*/  @!P5 IMAD R11, R92, R153, R10 ;  /* 0x000000995c0bd224 */ /* 0x002fe200078e020a */
[----:B------:R-:W-:Y:S04]  /*4bd0*/  BSSY B1, `(.L_x_177) ;  /* 0x0000006000017945 */ /* 0x000fe80003800000 */
[----:B------:R1:W-:Y:S01]  /*4be0*/  @!P5 STG.E.U8 desc[UR36][R4.64+0x88], R11 ;  /* 0x0000880b0400d986 */ /* 0x0003e2000c101124 */
[----:B------:R-:W-:Y:S05]  /*4bf0*/  @P2 BRA `(.L_x_178) ;  /* 0x00000000000c2947 */ /* 0x000fea0003800000 */
[----:B------:R-:W1:Y:S02]  /*4c00*/  LDG.E.U8 R164, desc[UR36][R2.64+0x89] ;  /* 0x0000892402a47981 */ /* 0x000e64000c1e1100 */
[----:B-1----:R-:W-:-:S05]  /*4c10*/  PRMT R11, R164, 0x8880, RZ ;  /* 0x00008880a40b7816 */ /* 0x002fca00000000ff */
[----:B------:R-:W-:-:S07]  /*4c20*/  IMAD R10, R11, R152, RZ ;  /* 0x000000980b0a7224 */ /* 0x000fce00078e02ff */
.L_x_178:
[----:B------:R-:W-:Y:S05]  /*4c30*/  BSYNC B1 ;  /* 0x0000000000017941 */ /* 0x000fea0003800000 */
.L_x_177:
        /* <DEDUP_REMOVED lines=11> */
.L_x_180:
[----:B------:R-:W-:Y:S05]  /*4cf0*/  BSYNC B1 ;  /* 0x0000000000017941 */ /* 0x000fea0003800000 */
.L_x_179:
[----:B-1----:R-:W-:Y:S01]  /*4d00*/  @!P4 IMAD R11, R94, R153, R10 ;  /* 0x000000995e0bc224 */ /* 0x002fe200078e020a */
[----:B------:R-:W-:Y:S04]  /*4d10*/  BSSY B1, `(.L_x_181) ;  /* 0x0000006000017945 */ /* 0x000fe80003800000 */
[----:B------:R1:W-:Y:S01]  /*4d20*/  @!P4 STG.E.U8 desc[UR36][R6.64+0x88], R11 ;  /* 0x0000880b0600c986 */ /* 0x0003e2000c101124 */
[----:B------:R-:W-:Y:S05]  /*4d30*/  @P3 BRA `(.L_x_182) ;  /* 0x00000000000c3947 */ /* 0x000fea0003800000 */
[----:B------:R-:W1:Y:S02]  /*4d40*/  LDG.E.U8 R164, desc[UR36][R8.64+0x89] ;  /* 0x0000892408a47981 */ /* 0x000e64000c1e1100 */
[----:B-1----:R-:W-:-:S05]  /*4d50*/  PRMT R11, R164, 0x8880, RZ ;  /* 0x00008880a40b7816 */ /* 0x002fca00000000ff */
[----:B------:R-:W-:-:S07]  /*4d60*/  IMAD R10, R11, R152, RZ ;  /* 0x000000980b0a7224 */ /* 0x000fce00078e02ff */
.L_x_182:
[----:B------:R-:W-:Y:S05]  /*4d70*/  BSYNC B1 ;  /* 0x0000000000017941 */ /* 0x000fea0003800000 */
.L_x_181:
[----:B------:R-:W-:Y:S01]  /*4d80*/  @!P3 IMAD R95, R95, R153, R10 ;  /* 0x000000995f5fb224 */ /* 0x000fe200078e020a */
[----:B------:R-:W-:Y:S04]  /*4d90*/  BSSY B1, `(.L_x_183) ;  /* 0x0000006000017945 */ /* 0x000fe80003800000 */
[----:B------:R0:W-:Y:S01]  /*4da0*/  @!P3 STG.E.U8 desc[UR36][R6.64+0x89], R95 ;  /* 0x0000895f0600b986 */ /* 0x0001e2000c101124 */
[----:B------:R-:W-:Y:S05]  /*4db0*/  @P5 BRA `(.L_x_184) ;  /* 0x00000000000c5947 */ /* 0x000fea0003800000 */
[----:B------:R-:W1:Y:S02]  /*4dc0*/  LDG.E.U8 R164, desc[UR36][R2.64+0x90] ;  /* 0x0000902402a47981 */ /* 0x000e64000c1e1100 */
[----:B-1----:R-:W-:-:S05]  /*4dd0*/  PRMT R11, R164, 0x8880, RZ ;  /* 0x00008880a40b7816 */ /* 0x002fca00000000ff */
[----:B------:R-:W-:-:S07]  /*4de0*/  IMAD R10, R11, R152, RZ ;  /* 0x000000980b0a7224 */ /* 0x000fce00078e02ff */
.L_x_184:
[----:B------:R-:W-:Y:S05]  /*4df0*/  BSYNC B1 ;  /* 0x0000000000017941 */ /* 0x000fea0003800000 */
.L_x_183:
[----:B-1----:R-:W-:Y:S01]  /*4e00*/  @!P5 IMAD R11, R96, R153, R10 ;  /* 0x00000099600bd224 */ /* 0x002fe200078e020a */
[----:B------:R-:W-:Y:S04]  /*4e10*/  BSSY B1, `(.L_x_185) ;  /* 0x0000006000017945 */ /* 0x000fe80003800000 */
[----:B------:R1:W-:Y:S01]  /*4e20*/  @!P5 STG.E.U8 desc[UR36][R4.64+0x90], R11 ;  /* 0x0000900b0400d986 */ /* 0x0003e2000c101124 */
[----:B------:R-:W-:Y:S05]  /*4e30*/  @P2 BRA `(.L_x_186) ;  /* 0x00000000000c2947 */ /* 0x000fea0003800000 */
[----:B------:R-:W1:Y:S02]  /*4e40*/  LDG.E.U8 R164, desc[UR36][R2.64+0x91] ;  /* 0x0000912402a47981 */ /* 0x000e64000c1e1100 */
[----:B-1----:R-:W-:-:S05]  /*4e50*/  PRMT R11, R164, 0x8880, RZ ;  /* 0x00008880a40b7816 */ /* 0x002fca00000000ff */
[----:B------:R-:W-:-:S07]  /*4e60*/  IMAD R10, R11, R152, RZ ;  /* 0x000000980b0a7224 */ /* 0x000fce00078e02ff */
.L_x_186:
[----:B------:R-:W-:Y:S05]  /*4e70*/  BSYNC B1 ;  /* 0x0000000000017941 */ /* 0x000fea0003800000 */
.L_x_185:
        /* <DEDUP_REMOVED lines=11> */
.L_x_188:
[----:B------:R-:W-:Y:S05]  /*4f30*/  BSYNC B1 ;  /* 0x0000000000017941 */ /* 0x000fea0003800000 */
.L_x_187:
[----:B-1----:R-:W-:Y:S01]  /*4f40*/  @!P4 IMAD R11, R98, R153, R10 ;  /* 0x00000099620bc224 */ /* 0x002fe200078e020a */
[----:B------:R-:W-:Y:S04]  /*4f50*/  BSSY B1, `(.L_x_189) ;  /* 0x0000006000017945 */ /* 0x000fe80003800000 */
[----:B------:R1:W-:Y:S01]  /*4f60*/  @!P4 STG.E.U8 desc[UR36][R6.64+0x90], R11 ;  /* 0x0000900b0600c986 */ /* 0x0003e2000c101124 */
[----:B------:R-:W-:Y:S05]  /*4f70*/  @P3 BRA `(.L_x_190) ;  /* 0x00000000000c3947 */ /* 0x000fea0003800000 */
[----:B------:R-:W1:Y:S02]  /*4f80*/  LDG.E.U8 R164, desc[UR36][R8.64+0x91] ;  /* 0x0000912408a47981 */ /* 0x000e64000c1e1100 */
[----:B-1----:R-:W-:-:S05]  /*4f90*/  PRMT R11, R164, 0x8880, RZ ;  /* 0x00008880a40b7816 */ /* 0x002fca00000000ff */
[----:B------:R-:W-:-:S07]  /*4fa0*/  IMAD R10, R11, R152, RZ ;  /* 0x000000980b0a7224 */ /* 0x000fce00078e02ff */
.L_x_190:
[----:B------:R-:W-:Y:S05]  /*4fb0*/  BSYNC B1 ;  /* 0x0000000000017941 */ /* 0x000fea0003800000 */
.L_x_189:
[----:B------:R-:W-:Y:S01]  /*4fc0*/  @!P3 IMAD R99, R99, R153, R10 ;  /* 0x000000996363b224 */ /* 0x000fe200078e020a */
[----:B------:R-:W-:Y:S04]  /*4fd0*/  BSSY B1, `(.L_x_191) ;  /* 0x0000006000017945 */ /* 0x000fe80003800000 */
[----:B------:R0:W-:Y:S01]  /*4fe0*/  @!P3 STG.E.U8 desc[UR36][R6.64+0x91], R99 ;  /* 0x000091630600b986 */ /* 0x0001e2000c101124 */
[----:B------:R-:W-:Y:S05]  /*4ff0*/  @P5 BRA `(.L_x_192) ;  /* 0x00000000000c5947 */ /* 0x000fea0003800000 */
[----:B------:R-:W1:Y:S02]  /*5000*/  LDG.E.U8 R164, desc[UR36][R2.64+0x98] ;  /* 0x0000982402a47981 */ /* 0x000e64000c1e1100 */
[----:B-1----:R-:W-:-:S05]  /*5010*/  PRMT R11, R164, 0x8880, RZ ;  /* 0x00008880a40b7816 */ /* 0x002fca00000000ff */
[----:B------:R-:W-:-:S07]  /*5020*/  IMAD R10, R11, R152, RZ ;  /* 0x000000980b0a7224 */ /* 0x000fce00078e02ff */
.L_x_192:
[----:B------:R-:W-:Y:S05]  /*5030*/  BSYNC B1 ;  /* 0x0000000000017941 */ /* 0x000fea0003800000 */
.L_x_191:
[----:B-1----:R-:W-:Y:S01]  /*5040*/  @!P5 IMAD R11, R100, R153, R10 ;  /* 0x00000099640bd224 */ /* 0x002fe200078e020a */
[----:B------:R-:W-:Y:S04]  /*5050*/  BSSY B1, `(.L_x_193) ;  /* 0x0000006000017945 */ /* 0x000fe80003800000 */
[----:B------:R1:W-:Y:S01]  /*5060*/  @!P5 STG.E.U8 desc[UR36][R4.64+0x98], R11 ;  /* 0x0000980b0400d986 */ /* 0x0003e2000c101124 */
[----:B------:R-:W-:Y:S05]  /*5070*/  @P2 BRA `(.L_x_194) ;  /* 0x00000000000c2947 */ /* 0x000fea0003800000 */
[----:B------:R-:W1:Y:S02]  /*5080*/  LDG.E.U8 R164, desc[UR36][R2.64+0x99] ;  /* 0x0000992402a47981 */ /* 0x000e64000c1e1100 */
[----:B-1----:R-:W-:-:S05]  /*5090*/  PRMT R11, R164, 0x8880, RZ ;  /* 0x00008880a40b7816 */ /* 0x002fca00000000ff */
[----:B------:R-:W-:-:S07]  /*50a0*/  IMAD R10, R11, R152, RZ ;  /* 0x000000980b0a7224 */ /* 0x000fce00078e02ff */
.L_x_194:
[----:B------:R-:W-:Y:S05]  /*50b0*/  BSYNC B1 ;  /* 0x0000000000017941 */ /* 0x000fea0003800000 */
.L_x_193:
        /* <DEDUP_REMOVED lines=11> */
.L_x_196:
[----:B------:R-:W-:Y:S05]  /*5170*/  BSYNC B1 ;  /* 0x0000000000017941 */ /* 0x000fea0003800000 */
.L_x_195:
[----:B-1----:R-:W-:Y:S01]  /*5180*/  @!P4 IMAD R11, R102, R153, R10 ;  /* 0x00000099660bc224 */ /* 0x002fe200078e020a */
[----:B------:R-:W-:Y:S04]  /*5190*/  BSSY B1, `(.L_x_197) ;  /* 0x0000006000017945 */ /* 0x000fe80003800000 */
[----:B------:R1:W-:Y:S01]  /*51a0*/  @!P4 STG.E.U8 desc[UR36][R6.64+0x98], R11 ;  /* 0x0000980b0600c986 */ /* 0x0003e2000c101124 */
[----:B------:R-:W-:Y:S05]  /*51b0*/  @P3 BRA `(.L_x_198) ;  /* 0x00000000000c3947 */ /* 0x000fea0003800000 */
[----:B------:R-:W1:Y:S02]  /*51c0*/  LDG.E.U8 R164, desc[UR36][R8.64+0x99] ;  /* 0x0000992408a47981 */ /* 0x000e64000c1e1100 */
[----:B-1----:R-:W-:-:S05]  /*51d0*/  PRMT R11, R164, 0x8880, RZ ;  /* 0x00008880a40b7816 */ /* 0x002fca00000000ff */
[----:B------:R-:W-:-:S07]  /*51e0*/  IMAD R10, R11, R152, RZ ;  /* 0x000000980b0a7224 */ /* 0x000fce00078e02ff */
.L_x_198:
[----:B------:R-:W-:Y:S05]  /*51f0*/  BSYNC B1 ;  /* 0x0000000000017941 */ /* 0x000fea0003800000 */
.L_x_197:
[----:B------:R-:W-:Y:S01]  /*5200*/  @!P3 IMAD R103, R103, R153, R10 ;  /* 0x000000996767b224 */ /* 0x000fe200078e020a */
[----:B------:R-:W-:Y:S04]  /*5210*/  BSSY B1, `(.L_x_199) ;  /* 0x0000006000017945 */ /* 0x000fe80003800000 */
[----:B------:R0:W-:Y:S01]  /*5220*/  @!P3 STG.E.U8 desc[UR36][R6.64+0x99], R103 ;  /* 0x000099670600b986 */ /* 0x0001e2000c101124 */
[----:B------:R-:W-:Y:S05]  /*5230*/  @P5 BRA `(.L_x_200) ;  /* 0x00000000000c5947 */ /* 0x000fea0003800000 */
[----:B------:R-:W1:Y:S02]  /*5240*/  LDG.E.U8 R164, desc[UR36][R2.64+0xa0] ;  /* 0x0000a02402a47981 */ /* 0x000e64000c1e1100 */
[----:B-1----:R-:W-:-:S05]  /*5250*/  PRMT R11, R164, 0x8880, RZ ;  /* 0x00008880a40b7816 */ /* 0x002fca00000000ff */
[----:B------:R-:W-:-:S07]  /*5260*/  IMAD R10, R11, R152, RZ ;  /* 0x000000980b0a7224 */ /* 0x000fce00078e02ff */
.L_x_200:
[----:B------:R-:W-:Y:S05]  /*5270*/  BSYNC B1 ;  /* 0x0000000000017941 */ /* 0x000fea0003800000 */
.L_x_199:
[----:B-1----:R-:W-:Y:S01]  /*5280*/  @!P5 IMAD R11, R104, R153, R10 ;  /* 0x00000099680bd224 */ /* 0x002fe200078e020a */
[----:B------:R-:W-:Y:S04]  /*5290*/  BSSY B1, `(.L_x_201) ;  /* 0x0000006000017945 */ /* 0x000fe80003800000 */
[----:B------:R1:W-:Y:S01]  /*52a0*/  @!P5 STG.E.U8 desc[UR36][R4.64+0xa0], R11 ;  /* 0x0000a00b0400d986 */ /* 0x0003e2000c101124 */
[----:B------:R-:W-:Y:S05]  /*52b0*/  @P2 BRA `(.L_x_202) ;  /* 0x00000000000c2947 */ /* 0x000fea0003800000 */
[----:B------:R-:W1:Y:S02]  /*52c0*/  LDG.E.U8 R164, desc[UR36][R2.64+0xa1] ;  /* 0x0000a12402a47981 */ /* 0x000e64000c1e1100 */
[----:B-1----:R-:W-:-:S05]  /*52d0*/  PRMT R11, R164, 0x8880, RZ ;  /* 0x00008880a40b7816 */ /* 0x002fca00000000ff */
[----:B------:R-:W-:-:S07]  /*52e0*/  IMAD R10, R11, R152, RZ ;  /* 0x000000980b0a7224 */ /* 0x000fce00078e02ff */
.L_x_202:
[----:B------:R-:W-:Y:S05]  /*52f0*/  BSYNC B1 ;  /* 0x0000000000017941 */ /* 0x000fea0003800000 */
.L_x_201:
        /* <DEDUP_REMOVED lines=11> */
.L_x_204:
[----:B------:R-:W-:Y:S05]  /*53b0*/  BSYNC B1 ;  /* 0x0000000000017941 */ /* 0x000fea0003800000 */
.L_x_203:
[----:B-1----:R-:W-:Y:S01]  /*53c0*/  @!P4 IMAD R11, R106, R153, R10 ;  /* 0x000000996a0bc224 */ /* 0x002fe200078e020a */
[----:B------:R-:W-:Y:S04]  /*53d0*/  BSSY B1, `(.L_x_205) ;  /* 0x0000006000017945 */ /* 0x000fe80003800000 */
[----:B------:R1:W-:Y:S01]  /*53e0*/  @!P4 STG.E.U8 desc[UR36][R6.64+0xa0], R11 ;  /* 0x0000a00b0600c986 */ /* 0x0003e2000c101124 */
[----:B------:R-:W-:Y:S05]  /*53f0*/  @P3 BRA `(.L_x_206) ;  /* 0x00000000000c3947 */ /* 0x000fea0003800000 */
[----:B------:R-:W1:Y:S02]  /*5400*/  LDG.E.U8 R164, desc[UR36][R8.64+0xa1] ;  /* 0x0000a12408a47981 */ /* 0x000e64000c1e1100 */
[----:B-1----:R-:W-:-:S05]  /*5410*/  PRMT R11, R164, 0x8880, RZ ;  /* 0x00008880a40b7816 */ /* 0x002fca00000000ff */
[----:B------:R-:W-:-:S07]  /*5420*/  IMAD R10, R11, R152, RZ ;  /* 0x000000980b0a7224 */ /* 0x000fce00078e02ff */
.L_x_206:
[----:B------:R-:W-:Y:S05]  /*5430*/  BSYNC B1 ;  /* 0x0000000000017941 */ /* 0x000fea0003800000 */
.L_x_205:
[----:B------:R-:W-:Y:S01]  /*5440*/  @!P3 IMAD R107, R107, R153, R10 ;  /* 0x000000996b6bb224 */ /* 0x000fe200078e020a */
[----:B------:R-:W-:Y:S04]  /*5450*/  BSSY B1, `(.L_x_207) ;  /* 0x0000006000017945 */ /* 0x000fe80003800000 */
[----:B------:R0:W-:Y:S01]  /*5460*/  @!P3 STG.E.U8 desc[UR36][R6.64+0xa1], R107 ;  /* 0x0000a16b0600b986 */ /* 0x0001e2000c101124 */
[----:B------:R-:W-:Y:S05]  /*5470*/  @P5 BRA `(.L_x_208) ;  /* 0x00000000000c5947 */ /* 0x000fea0003800000 */
[----:B------:R-:W1:Y:S02]  /*5480*/  LDG.E.U8 R164, desc[UR36][R2.64+0xa8] ;  /* 0x0000a82402a47981 */ /* 0x000e64000c1e1100 */
[----:B-1----:R-:W-:-:S05]  /*5490*/  PRMT R11, R164, 0x8880, RZ ;  /* 0x00008880a40b7816 */ /* 0x002fca00000000ff */
[----:B------:R-:W-:-:S07]  /*54a0*/  IMAD R10, R11, R152, RZ ;  /* 0x000000980b0a7224 */ /* 0x000fce00078e02ff */
.L_x_208:
[----:B------:R-:W-:Y:S05]  /*54b0*/  BSYNC B1 ;  /* 0x0000000000017941 */ /* 0x000fea0003800000 */
.L_x_207:
[----:B-1----:R-:W-:Y:S01]  /*54c0*/  @!P5 IMAD R11, R108, R153, R10 ;  /* 0x000000996c0bd224 */ /* 0x002fe200078e020a */
[----:B------:R-:W-:Y:S04]  /*54d0*/  BSSY B1, `(.L_x_209) ;  /* 0x0000006000017945 */ /* 0x000fe80003800000 */
[----:B------:R1:W-:Y:S01]  /*54e0*/  @!P5 STG.E.U8 desc[UR36][R4.64+0xa8], R11 ;  /* 0x0000a80b0400d986 */ /* 0x0003e2000c101124 */
[----:B------:R-:W-:Y:S05]  /*54f0*/  @P2 BRA `(.L_x_210) ;  /* 0x00000000000c2947 */ /* 0x000fea0003800000 */
[----:B------:R-:W1:Y:S02]  /*5500*/  LDG.E.U8 R164, desc[UR36][R2.64+0xa9] ;  /* 0x0000a92402a47981 */ /* 0x000e64000c1e1100 */
[----:B-1----:R-:W-:-:S05]  /*5510*/  PRMT R11, R164, 0x8880, RZ ;  /* 0x00008880a40b7816 */ /* 0x002fca00000000ff */
[----:B------:R-:W-:-:S07]  /*5520*/  IMAD R10, R11, R152, RZ ;  /* 0x000000980b0a7224 */ /* 0x000fce00078e02ff */
.L_x_210:
[----:B------:R-:W-:Y:S05]  /*5530*/  BSYNC B1 ;  /* 0x0000000000017941 */ /* 0x000fea0003800000 */
.L_x_209:
        /* <DEDUP_REMOVED lines=11> */
.L_x_212:
[----:B------:R-:W-:Y:S05]  /*55f0*/  BSYNC B1 ;  /* 0x0000000000017941 */ /* 0x000fea0003800000 */
.L_x_211:
[----:B-1----:R-:W-:Y:S01]  /*5600*/  @!P4 IMAD R11, R110, R153, R10 ;  /* 0x000000996e0bc224 */ /* 0x002fe200078e020a */
[----:B------:R-:W-:Y:S04]  /*5610*/  BSSY B1, `(.L_x_213) ;  /* 0x0000006000017945 */ /* 0x000fe80003800000 */
[----:B------:R1:W-:Y:S01]  /*5620*/  @!P4 STG.E.U8 desc[UR36][R6.64+0xa8], R11 ;  /* 0x0000a80b0600c986 */ /* 0x0003e2000c101124 */
[----:B------:R-:W-:Y:S05]  /*5630*/  @P3 BRA `(.L_x_214) ;  /* 0x00000000000c3947 */ /* 0x000fea0003800000 */
[----:B------:R-:W1:Y:S02]  /*5640*/  LDG.E.U8 R164, desc[UR36][R8.64+0xa9] ;  /* 0x0000a92408a47981 */ /* 0x000e64000c1e1100 */
[----:B-1----:R-:W-:-:S05]  /*5650*/  PRMT R11, R164, 0x8880, RZ ;  /* 0x00008880a40b7816 */ /* 0x002fca00000000ff */
[----:B------:R-:W-:-:S07]  /*5660*/  IMAD R10, R11, R152, RZ ;  /* 0x000000980b0a7224 */ /* 0x000fce00078e02ff */
.L_x_214:
[----:B------:R-:W-:Y:S05]  /*5670*/  BSYNC B1 ;  /* 0x0000000000017941 */ /* 0x000fea0003800000 */
.L_x_213:
[----:B------:R-:W-:Y:S01]  /*5680*/  @!P3 IMAD R111, R111, R153, R10 ;  /* 0x000000996f6fb224 */ /* 0x000fe200078e020a */
[----:B------:R-:W-:Y:S04]  /*5690*/  BSSY B1, `(.L_x_215) ;  /* 0x0000006000017945 */ /* 0x000fe80003800000 */
[----:B------:R0:W-:Y:S01]  /*56a0*/  @!P3 STG.E.U8 desc[UR36][R6.64+0xa9], R111 ;  /* 0x0000a96f0600b986 */ /* 0x0001e2000c101124 */
[----:B------:R-:W-:Y:S05]  /*56b0*/  @P5 BRA `(.L_x_216) ;  /* 0x00000000000c5947 */ /* 0x000fea0003800000 */
[----:B------:R-:W1:Y:S02]  /*56c0*/  LDG.E.U8 R164, desc[UR36][R2.64+0xb0] ;  /* 0x0000b02402a47981 */ /* 0x000e64000c1e1100 */
[----:B-1----:R-:W-:-:S05]  /*56d0*/  PRMT R11, R164, 0x8880, RZ ;  /* 0x00008880a40b7816 */ /* 0x002fca00000000ff */
[----:B------:R-:W-:-:S07]  /*56e0*/  IMAD R10, R11, R152, RZ ;  /* 0x000000980b0a7224 */ /* 0x000fce00078e02ff */
.L_x_216:
[----:B------:R-:W-:Y:S05]  /*56f0*/  BSYNC B1 ;  /* 0x0000000000017941 */ /* 0x000fea0003800000 */
.L_x_215:
[----:B-1----:R-:W-:Y:S01]  /*5700*/  @!P5 IMAD R11, R112, R153, R10 ;  /* 0x00000099700bd224 */ /* 0x002fe200078e020a */
[----:B------:R-:W-:Y:S04]  /*5710*/  BSSY B1, `(.L_x_217) ;  /* 0x0000006000017945 */ /* 0x000fe80003800000 */
[----:B------:R1:W-:Y:S01]  /*5720*/  @!P5 STG.E.U8 desc[UR36][R4.64+0xb0], R11 ;  /* 0x0000b00b0400d986 */ /* 0x0003e2000c101124 */
[----:B------:R-:W-:Y:S05]  /*5730*/  @P2 BRA `(.L_x_218) ;  /* 0x00000000000c2947 */ /* 0x000fea0003800000 */
[----:B------:R-:W1:Y:S02]  /*5740*/  LDG.E.U8 R164, desc[UR36][R2.64+0xb1] ;  /* 0x0000b12402a47981 */ /* 0x000e64000c1e1100 */
[----:B-1----:R-:W-:-:S05]  /*5750*/  PRMT R11, R164, 0x8880, RZ ;  /* 0x00008880a40b7816 */ /* 0x002fca00000000ff */
[----:B------:R-:W-:-:S07]  /*5760*/  IMAD R10, R11, R152, RZ ;  /* 0x000000980b0a7224 */ /* 0x000fce00078e02ff */
.L_x_218:
[----:B------:R-:W-:Y:S05]  /*5770*/  BSYNC B1 ;  /* 0x0000000000017941 */ /* 0x000fea0003800000 */
.L_x_217:
        /* <DEDUP_REMOVED lines=11> */
.L_x_220:
[----:B------:R-:W-:Y:S05]  /*5830*/  BSYNC B1 ;  /* 0x0000000000017941 */ /* 0x000fea0003800000 */
.L_x_219:
[----:B-1----:R-:W-:Y:S01]  /*5840*/  @!P4 IMAD R11, R114, R153, R10 ;  /* 0x00000099720bc224 */ /* 0x002fe200078e020a */
[----:B------:R-:W-:Y:S04]  /*5850*/  BSSY B1, `(.L_x_221) ;  /* 0x0000006000017945 */ /* 0x000fe80003800000 */
[----:B------:R1:W-:Y:S01]  /*5860*/  @!P4 STG.E.U8 desc[UR36][R6.64+0xb0], R11 ;  /* 0x0000b00b0600c986 */ /* 0x0003e2000c101124 */
[----:B------:R-:W-:Y:S05]  /*5870*/  @P3 BRA `(.L_x_222) ;  /* 0x00000000000c3947 */ /* 0x000fea0003800000 */
[----:B------:R-:W1:Y:S02]  /*5880*/  LDG.E.U8 R164, desc[UR36][R8.64+0xb1] ;  /* 0x0000b12408a47981 */ /* 0x000e64000c1e1100 */
[----:B-1----:R-:W-:-:S05]  /*5890*/  PRMT R11, R164, 0x8880, RZ ;  /* 0x00008880a40b7816 */ /* 0x002fca00000000ff */
[----:B------:R-:W-:-:S07]  /*58a0*/  IMAD R10, R11, R152, RZ ;  /* 0x000000980b0a7224 */ /* 0x000fce00078e02ff */
.L_x_222:
[----:B------:R-:W-:Y:S05]  /*58b0*/  BSYNC B1 ;  /* 0x0000000000017941 */ /* 0x000fea0003800000 */
.L_x_221:
[----:B------:R-:W-:Y:S01]  /*58c0*/  @!P3 IMAD R115, R115, R153, R10 ;  /* 0x000000997373b224 */ /* 0x000fe200078e020a */
[----:B------:R-:W-:Y:S04]  /*58d0*/  BSSY B1, `(.L_x_223) ;  /* 0x0000006000017945 */ /* 0x000fe80003800000 */
[----:B------:R0:W-:Y:S01]  /*58e0*/  @!P3 STG.E.U8 desc[UR36][R6.64+0xb1], R115 ;  /* 0x0000b1730600b986 */ /* 0x0001e2000c101124 */
[----:B------:R-:W-:Y:S05]  /*58f0*/  @P5 BRA `(.L_x_224) ;  /* 0x00000000000c5947 */ /* 0x000fea0003800000 */
[----:B------:R-:W1:Y:S02]  /*5900*/  LDG.E.U8 R164, desc[UR36][R2.64+0xb8] ;  /* 0x0000b82402a47981 */ /* 0x000e64000c1e1100 */
[----:B-1----:R-:W-:-:S05]  /*5910*/  PRMT R11, R164, 0x8880, RZ ;  /* 0x00008880a40b7816 */ /* 0x002fca00000000ff */
[----:B------:R-:W-:-:S07]  /*5920*/  IMAD R10, R11, R152, RZ ;  /* 0x000000980b0a7224 */ /* 0x000fce00078e02ff */
.L_x_224:
[----:B------:R-:W-:Y:S05]  /*5930*/  BSYNC B1 ;  /* 0x0000000000017941 */ /* 0x000fea0003800000 */
.L_x_223:
[----:B-1----:R-:W-:Y:S01]  /*5940*/  @!P5 IMAD R11, R116, R153, R10 ;  /* 0x00000099740bd224 */ /* 0x002fe200078e020a */
[----:B------:R-:W-:Y:S04]  /*5950*/  BSSY B1, `(.L_x_225) ;  /* 0x0000006000017945 */ /* 0x000fe80003800000 */
[----:B------:R1:W-:Y:S01]  /*5960*/  @!P5 STG.E.U8 desc[UR36][R4.64+0xb8], R11 ;  /* 0x0000b80b0400d986 */ /* 0x0003e2000c101124 */
[----:B------:R-:W-:Y:S05]  /*5970*/  @P2 BRA `(.L_x_226) ;  /* 0x00000000000c2947 */ /* 0x000fea0003800000 */
[----:B------:R-:W1:Y:S02]  /*5980*/  LDG.E.U8 R164, desc[UR36][R2.64+0xb9] ;  /* 0x0000b92402a47981 */ /* 0x000e64000c1e1100 */
[----:B-1----:R-:W-:-:S05]  /*5990*/  PRMT R11, R164, 0x8880, RZ ;  /* 0x00008880a40b7816 */ /* 0x002fca00000000ff */
[----:B------:R-:W-:-:S07]  /*59a0*/  IMAD R10, R11, R152, RZ ;  /* 0x000000980b0a7224 */ /* 0x000fce00078e02ff */
.L_x_226:
[----:B------:R-:W-:Y:S05]  /*59b0*/  BSYNC B1 ;  /* 0x0000000000017941 */ /* 0x000fea0003800000 */
.L_x_225:
        /* <DEDUP_REMOVED lines=11> */
.L_x_228:
[----:B------:R-:W-:Y:S05]  /*5a70*/  BSYNC B1 ;  /* 0x0000000000017941 */ /* 0x000fea0003800000 */
.L_x_227:
[----:B-1----:R-:W-:Y:S01]  /*5a80*/  @!P4 IMAD R11, R118, R153, R10 ;  /* 0x00000099760bc224 */ /* 0x002fe200078e020a */
[----:B------:R-:W-:Y:S04]  /*5a90*/  BSSY B1, `(.L_x_229) ;  /* 0x0000006000017945 */ /* 0x000fe80003800000 */
[----:B------:R1:W-:Y:S01]  /*5aa0*/  @!P4 STG.E.U8 desc[UR36][R6.64+0xb8], R11 ;  /* 0x0000b80b0600c986 */ /* 0x0003e2000c101124 */
[----:B------:R-:W-:Y:S05]  /*5ab0*/  @P3 BRA `(.L_x_230) ;  /* 0x00000000000c3947 */ /* 0x000fea0003800000 */
[----:B------:R-:W1:Y:S02]  /*5ac0*/  LDG.E.U8 R164, desc[UR36][R8.64+0xb9] ;  /* 0x0000b92408a47981 */ /* 0x000e64000c1e1100 */
[----:B-1----:R-:W-:-:S05]  /*5ad0*/  PRMT R11, R164, 0x8880, RZ ;  /* 0x00008880a40b7816 */ /* 0x002fca00000000ff */
[----:B------:R-:W-:-:S07]  /*5ae0*/  IMAD R10, R11, R152, RZ ;  /* 0x000000980b0a7224 */ /* 0x000fce00078e02ff */
.L_x_230:
[----:B------:R-:W-:Y:S05]  /*5af0*/  BSYNC B1 ;  /* 0x0000000000017941 */ /* 0x000fea0003800000 */
.L_x_229:
[----:B------:R-:W-:Y:S01]  /*5b00*/  @!P3 IMAD R119, R119, R153, R10 ;  /* 0x000000997777b224 */ /* 0x000fe200078e020a */
[----:B------:R-:W-:Y:S04]  /*5b10*/  BSSY B1, `(.L_x_231) ;  /* 0x0000006000017945 */ /* 0x000fe80003800000 */
[----:B------:R0:W-:Y:S01]  /*5b20*/  @!P3 STG.E.U8 desc[UR36][R6.64+0xb9], R119 ;  /* 0x0000b9770600b986 */ /* 0x0001e2000c101124 */
[----:B------:R-:W-:Y:S05]  /*5b30*/  @P5 BRA `(.L_x_232) ;  /* 0x00000000000c5947 */ /* 0x000fea0003800000 */
[----:B------:R-:W1:Y:S02]  /*5b40*/  LDG.E.U8 R164, desc[UR36][R2.64+0xc0] ;  /* 0x0000c02402a47981 */ /* 0x000e64000c1e1100 */
[----:B-1----:R-:W-:-:S05]  /*5b50*/  PRMT R11, R164, 0x8880, RZ ;  /* 0x00008880a40b7816 */ /* 0x002fca00000000ff */
[----:B------:R-:W-:-:S07]  /*5b60*/  IMAD R10, R11, R152, RZ ;  /* 0x000000980b0a7224 */ /* 0x000fce00078e02ff */
.L_x_232:
[----:B------:R-:W-:Y:S05]  /*5b70*/  BSYNC B1 ;  /* 0x0000000000017941 */ /* 0x000fea0003800000 */
.L_x_231:
[----:B-1----:R-:W-:Y:S01]  /*5b80*/  @!P5 IMAD R11, R120, R153, R10 ;  /* 0x00000099780bd224 */ /* 0x002fe200078e020a */
[----:B------:R-:W-:Y:S04]  /*5b90*/  BSSY B1, `(.L_x_233) ;  /* 0x0000006000017945 */ /* 0x000fe80003800000 */
[----:B------:R1:W-:Y:S01]  /*5ba0*/  @!P5 STG.E.U8 desc[UR36][R4.64+0xc0], R11 ;  /* 0x0000c00b0400d986 */ /* 0x0003e2000c101124 */
[----:B------:R-:W-:Y:S05]  /*5bb0*/  @P2 BRA `(.L_x_234) ;  /* 0x00000000000c2947 */ /* 0x000fea0003800000 */
[----:B------:R-:W1:Y:S02]  /*5bc0*/  LDG.E.U8 R164, desc[UR36][R2.64+0xc1] ;  /* 0x0000c12402a47981 */ /* 0x000e64000c1e1100 */
[----:B-1----:R-:W-:-:S05]  /*5bd0*/  PRMT R11, R164, 0x8880, RZ ;  /* 0x00008880a40b7816 */ /* 0x002fca00000000ff */
[----:B------:R-:W-:-:S07]  /*5be0*/  IMAD R10, R11, R152, RZ ;  /* 0x000000980b0a7224 */ /* 0x000fce00078e02ff */
.L_x_234:
[----:B------:R-:W-:Y:S05]  /*5bf0*/  BSYNC B1 ;  /* 0x0000000000017941 */ /* 0x000fea0003800000 */
.L_x_233:
        /* <DEDUP_REMOVED lines=11> */
.L_x_236:
[----:B------:R-:W-:Y:S05]  /*5cb0*/  BSYNC B1 ;  /* 0x0000000000017941 */ /* 0x000fea0003800000 */
.L_x_235:
[----:B-1----:R-:W-:Y:S01]  /*5cc0*/  @!P4 IMAD R11, R122, R153, R10 ;  /* 0x000000997a0bc224 */ /* 0x002fe200078e020a */
[----:B------:R-:W-:Y:S04]  /*5cd0*/  BSSY B1, `(.L_x_237) ;  /* 0x0000006000017945 */ /* 0x000fe80003800000 */
[----:B------:R1:W-:Y:S01]  /*5ce0*/  @!P4 STG.E.U8 desc[UR36][R6.64+0xc0], R11 ;  /* 0x0000c00b0600c986 */ /* 0x0003e2000c101124 */
[----:B------:R-:W-:Y:S05]  /*5cf0*/  @P3 BRA `(.L_x_238) ;  /* 0x00000000000c3947 */ /* 0x000fea0003800000 */
[----:B------:R-:W1:Y:S02]  /*5d00*/  LDG.E.U8 R164, desc[UR36][R8.64+0xc1] ;  /* 0x0000c12408a47981 */ /* 0x000e64000c1e1100 */
[----:B-1----:R-:W-:-:S05]  /*5d10*/  PRMT R11, R164, 0x8880, RZ ;  /* 0x00008880a40b7816 */ /* 0x002fca00000000ff */
[----:B------:R-:W-:-:S07]  /*5d20*/  IMAD R10, R11, R152, RZ ;  /* 0x000000980b0a7224 */ /* 0x000fce00078e02ff */
.L_x_238:
[----:B------:R-:W-:Y:S05]  /*5d30*/  BSYNC B1 ;  /* 0x0000000000017941 */ /* 0x000fea0003800000 */
.L_x_237:
[----:B------:R-:W-:Y:S01]  /*5d40*/  @!P3 IMAD R123, R123, R153, R10 ;  /* 0x000000997b7bb224 */ /* 0x000fe200078e020a */
[----:B------:R-:W-:Y:S04]  /*5d50*/  BSSY B1, `(.L_x_239) ;  /* 0x0000006000017945 */ /* 0x000fe80003800000 */
[----:B------:R0:W-:Y:S01]  /*5d60*/  @!P3 STG.E.U8 desc[UR36][R6.64+0xc1], R123 ;  /* 0x0000c17b0600b986 */ /* 0x0001e2000c101124 */
[----:B------:R-:W-:Y:S05]  /*5d70*/  @P5 BRA `(.L_x_240) ;  /* 0x00000000000c5947 */ /* 0x000fea0003800000 */
[----:B------:R-:W1:Y:S02]  /*5d80*/  LDG.E.U8 R164, desc[UR36][R2.64+0xc8] ;  /* 0x0000c82402a47981 */ /* 0x000e64000c1e1100 */
[----:B-1----:R-:W-:-:S05]  /*5d90*/  PRMT R11, R164, 0x8880, RZ ;  /* 0x00008880a40b7816 */ /* 0x002fca00000000ff */
[----:B------:R-:W-:-:S07]  /*5da0*/  IMAD R10, R11, R152, RZ ;  /* 0x000000980b0a7224 */ /* 0x000fce00078e02ff */
.L_x_240:
[----:B------:R-:W-:Y:S05]  /*5db0*/  BSYNC B1 ;  /* 0x0000000000017941 */ /* 0x000fea0003800000 */
.L_x_239:
[----:B-1----:R-:W-:Y:S01]  /*5dc0*/  @!P5 IMAD R11, R124, R153, R10 ;  /* 0x000000997c0bd224 */ /* 0x002fe200078e020a */
[----:B------:R-:W-:Y:S04]  /*5dd0*/  BSSY B1, `(.L_x_241) ;  /* 0x0000006000017945 */ /* 0x000fe80003800000 */
[----:B------:R1:W-:Y:S01]  /*5de0*/  @!P5 STG.E.U8 desc[UR36][R4.64+0xc8], R11 ;  /* 0x0000c80b0400d986 */ /* 0x0003e2000c101124 */
[----:B------:R-:W-:Y:S05]  /*5df0*/  @P2 BRA `(.L_x_242) ;  /* 0x00000000000c2947 */ /* 0x000fea0003800000 */
[----:B------:R-:W1:Y:S02]  /*5e00*/  LDG.E.U8 R164, desc[UR36][R2.64+0xc9] ;  /* 0x0000c92402a47981 */ /* 0x000e64000c1e1100 */
[----:B-1----:R-:W-:-:S05]  /*5e10*/  PRMT R11, R164, 0x8880, RZ ;  /* 0x00008880a40b7816 */ /* 0x002fca00000000ff */
[----:B------:R-:W-:-:S07]  /*5e20*/  IMAD R10, R11, R152, RZ ;  /* 0x000000980b0a7224 */ /* 0x000fce00078e02ff */
.L_x_242:
[----:B------:R-:W-:Y:S05]  /*5e30*/  BSYNC B1 ;  /* 0x0000000000017941 */ /* 0x000fea0003800000 */
.L_x_241:
        /* <DEDUP_REMOVED lines=11> */
.L_x_244:
[----:B------:R-:W-:Y:S05]  /*5ef0*/  BSYNC B1 ;  /* 0x0000000000017941 */ /* 0x000fea0003800000 */
.L_x_243:
[----:B-1----:R-:W-:Y:S01]  /*5f00*/  @!P4 IMAD R11, R126, R153, R10 ;  /* 0x000000997e0bc224 */ /* 0x002fe200078e020a */
[----:B------:R-:W-:Y:S04]  /*5f10*/  BSSY B1, `(.L_x_245) ;  /* 0x0000006000017945 */ /* 0x000fe80003800000 */
[----:B------:R1:W-:Y:S01]  /*5f20*/  @!P4 STG.E.U8 desc[UR36][R6.64+0xc8], R11 ;  /* 0x0000c80b0600c986 */ /* 0x0003e2000c101124 */
[----:B------:R-:W-:Y:S05]  /*5f30*/  @P3 BRA `(.L_x_246) ;  /* 0x00000000000c3947 */ /* 0x000fea0003800000 */
[----:B------:R-:W1:Y:S02]  /*5f40*/  LDG.E.U8 R164, desc[UR36][R8.64+0xc9] ;  /* 0x0000c92408a47981 */ /* 0x000e64000c1e1100 */
[----:B-1----:R-:W-:-:S05]  /*5f50*/  PRMT R11, R164, 0x8880, RZ ;  /* 0x00008880a40b7816 */ /* 0x002fca00000000ff */
[----:B------:R-:W-:-:S07]  /*5f60*/  IMAD R10, R11, R152, RZ ;  /* 0x000000980b0a7224 */ /* 0x000fce00078e02ff */
.L_x_246:
[----:B------:R-:W-:Y:S05]  /*5f70*/  BSYNC B1 ;  /* 0x0000000000017941 */ /* 0x000fea0003800000 */
.L_x_245:
[----:B------:R-:W-:Y:S01]  /*5f80*/  @!P3 IMAD R127, R127, R153, R10 ;  /* 0x000000997f7fb224 */ /* 0x000fe200078e020a */
[----:B------:R-:W-:Y:S04]  /*5f90*/  BSSY B1, `(.L_x_247) ;  /* 0x0000006000017945 */ /* 0x000fe80003800000 */
[----:B------:R0:W-:Y:S01]  /*5fa0*/  @!P3 STG.E.U8 desc[UR36][R6.64+0xc9], R127 ;  /* 0x0000c97f0600b986 */ /* 0x0001e2000c101124 */
[----:B------:R-:W-:Y:S05]  /*5fb0*/  @P5 BRA `(.L_x_248) ;  /* 0x00000000000c5947 */ /* 0x000fea0003800000 */
[----:B------:R-:W1:Y:S02]  /*5fc0*/  LDG.E.U8 R164, desc[UR36][R2.64+0xd0] ;  /* 0x0000d02402a47981 */ /* 0x000e64000c1e1100 */
[----:B-1----:R-:W-:-:S05]  /*5fd0*/  PRMT R11, R164, 0x8880, RZ ;  /* 0x00008880a40b7816 */ /* 0x002fca00000000ff */
[----:B------:R-:W-:-:S07]  /*5fe0*/  IMAD R10, R11, R152, RZ ;  /* 0x000000980b0a7224 */ /* 0x000fce00078e02ff */
.L_x_248:
[----:B------:R-:W-:Y:S05]  /*5ff0*/  BSYNC B1 ;  /* 0x0000000000017941 */ /* 0x000fea0003800000 */
.L_x_247:
[----:B-1----:R-:W-:Y:S01]  /*6000*/  @!P5 IMAD R11, R128, R153, R10 ;  /* 0x00000099800bd224 */ /* 0x002fe200078e020a */
[----:B------:R-:W-:Y:S04]  /*6010*/  BSSY B1, `(.L_x_249) ;  /* 0x0000006000017945 */ /* 0x000fe80003800000 */
[----:B------:R1:W-:Y:S01]  /*6020*/  @!P5 STG.E.U8 desc[UR36][R4.64+0xd0], R11 ;  /* 0x0000d00b0400d986 */ /* 0x0003e2000c101124 */
[----:B------:R-:W-:Y:S05]  /*6030*/  @P2 BRA `(.L_x_250) ;  /* 0x00000000000c2947 */ /* 0x000fea0003800000 */
[----:B------:R-:W1:Y:S02]  /*6040*/  LDG.E.U8 R164, desc[UR36][R2.64+0xd1] ;  /* 0x0000d12402a47981 */ /* 0x000e64000c1e1100 */
[----:B-1----:R-:W-:-:S05]  /*6050*/  PRMT R11, R164, 0x8880, RZ ;  /* 0x00008880a40b7816 */ /* 0x002fca00000000ff */
[----:B------:R-:W-:-:S07]  /*6060*/  IMAD R10, R11, R152, RZ ;  /* 0x000000980b0a7224 */ /* 0x000fce00078e02ff */
.L_x_250:
[----:B------:R-:W-:Y:S05]  /*6070*/  BSYNC B1 ;  /* 0x0000000000017941 */ /* 0x000fea0003800000 */
.L_x_249:
        /* <DEDUP_REMOVED lines=11> */
.L_x_252:
[----:B------:R-:W-:Y:S05]  /*6130*/  BSYNC B1 ;  /* 0x0000000000017941 */ /* 0x000fea0003800000 */
.L_x_251:
[----:B-1----:R-:W-:Y:S01]  /*6140*/  @!P4 IMAD R11, R130, R153, R10 ;  /* 0x00000099820bc224 */ /* 0x002fe200078e020a */
[----:B------:R-:W-:Y:S04]  /*6150*/  BSSY B1, `(.L_x_253) ;  /* 0x0000006000017945 */ /* 0x000fe80003800000 */
[----:B------:R1:W-:Y:S01]  /*6160*/  @!P4 STG.E.U8 desc[UR36][R6.64+0xd0], R11 ;  /* 0x0000d00b0600c986 */ /* 0x0003e2000c101124 */
[----:B------:R-:W-:Y:S05]  /*6170*/  @P3 BRA `(.L_x_254) ;  /* 0x00000000000c3947 */ /* 0x000fea0003800000 */
[----:B------:R-:W1:Y:S02]  /*6180*/  LDG.E.U8 R164, desc[UR36][R8.64+0xd1] ;  /* 0x0000d12408a47981 */ /* 0x000e64000c1e1100 */
[----:B-1----:R-:W-:-:S05]  /*6190*/  PRMT R11, R164, 0x8880, RZ ;  /* 0x00008880a40b7816 */ /* 0x002fca00000000ff */
[----:B------:R-:W-:-:S07]  /*61a0*/  IMAD R10, R11, R152, RZ ;  /* 0x000000980b0a7224 */ /* 0x000fce00078e02ff */
.L_x_254:
[----:B------:R-:W-:Y:S05]  /*61b0*/  BSYNC B1 ;  /* 0x0000000000017941 */ /* 0x000fea0003800000 */
.L_x_253:
[----:B------:R-:W-:Y:S01]  /*61c0*/  @!P3 IMAD R131, R131, R153, R10 ;  /* 0x000000998383b224 */ /* 0x000fe200078e020a */
[----:B------:R-:W-:Y:S04]  /*61d0*/  BSSY B1, `(.L_x_255) ;  /* 0x0000006000017945 */ /* 0x000fe80003800000 */
[----:B------:R0:W-:Y:S01]  /*61e0*/  @!P3 STG.E.U8 desc[UR36][R6.64+0xd1], R131 ;  /* 0x0000d1830600b986 */ /* 0x0001e2000c101124 */
[----:B------:R-:W-:Y:S05]  /*61f0*/  @P5 BRA `(.L_x_256) ;  /* 0x00000000000c5947 */ /* 0x000fea0003800000 */
[----:B------:R-:W1:Y:S02]  /*6200*/  LDG.E.U8 R164, desc[UR36][R2.64+0xd8] ;  /* 0x0000d82402a47981 */ /* 0x000e64000c1e1100 */
[----:B-1----:R-:W-:-:S05]  /*6210*/  PRMT R11, R164, 0x8880, RZ ;  /* 0x00008880a40b7816 */ /* 0x002fca00000000ff */
[----:B------:R-:W-:-:S07]  /*6220*/  IMAD R10, R11, R152, RZ ;  /* 0x000000980b0a7224 */ /* 0x000fce00078e02ff */
.L_x_256:
[----:B------:R-:W-:Y:S05]  /*6230*/  BSYNC B1 ;  /* 0x0000000000017941 */ /* 0x000fea0003800000 */
.L_x_255:
[----:B-1----:R-:W-:Y:S01]  /*6240*/  @!P5 IMAD R11, R132, R153, R10 ;  /* 0x00000099840bd224 */ /* 0x002fe200078e020a */
[----:B------:R-:W-:Y:S04]  /*6250*/  BSSY B1, `(.L_x_257) ;  /* 0x0000006000017945 */ /* 0x000fe80003800000 */
[----:B------:R1:W-:Y:S01]  /*6260*/  @!P5 STG.E.U8 desc[UR36][R4.64+0xd8], R11 ;  /* 0x0000d80b0400d986 */ /* 0x0003e2000c101124 */
[----:B------:R-:W-:Y:S05]  /*6270*/  @P2 BRA `(.L_x_258) ;  /* 0x00000000000c2947 */ /* 0x000fea0003800000 */
[----:B------:R-:W1:Y:S02]  /*6280*/  LDG.E.U8 R164, desc[UR36][R2.64+0xd9] ;  /* 0x0000d92402a47981 */ /* 0x000e64000c1e1100 */
[----:B-1----:R-:W-:-:S05]  /*6290*/  PRMT R11, R164, 0x8880, RZ ;  /* 0x00008880a40b7816 */ /* 0x002fca00000000ff */
[----:B------:R-:W-:-:S07]  /*62a0*/  IMAD R10, R11, R152, RZ ;  /* 0x000000980b0a7224 */ /* 0x000fce00078e02ff */
.L_x_258:
[----:B------:R-:W-:Y:S05]  /*62b0*/  BSYNC B1 ;  /* 0x0000000000017941 */ /* 0x000fea0003800000 */
.L_x_257:
        /* <DEDUP_REMOVED lines=11> */
.L_x_260:
[----:B------:R-:W-:Y:S05]  /*6370*/  BSYNC B1 ;  /* 0x0000000000017941 */ /* 0x000fea0003800000 */
.L_x_259:
[----:B-1----:R-:W-:Y:S01]  /*6380*/  @!P4 IMAD R11, R134, R153, R10 ;  /* 0x00000099860bc224 */ /* 0x002fe200078e020a */
[----:B------:R-:W-:Y:S04]  /*6390*/  BSSY B1, `(.L_x_261) ;  /* 0x0000006000017945 */ /* 0x000fe80003800000 */
[----:B------:R1:W-:Y:S01]  /*63a0*/  @!P4 STG.E.U8 desc[UR36][R6.64+0xd8], R11 ;  /* 0x0000d80b0600c986 */ /* 0x0003e2000c101124 */
[----:B------:R-:W-:Y:S05]  /*63b0*/  @P3 BRA `(.L_x_262) ;  /* 0x00000000000c3947 */ /* 0x000fea0003800000 */
[----:B------:R-:W1:Y:S02]  /*63c0*/  LDG.E.U8 R164, desc[UR36][R8.64+0xd9] ;  /* 0x0000d92408a47981 */ /* 0x000e64000c1e1100 */
[----:B-1----:R-:W-:-:S05]  /*63d0*/  PRMT R11, R164, 0x8880, RZ ;  /* 0x00008880a40b7816 */ /* 0x002fca00000000ff */
[----:B------:R-:W-:-:S07]  /*63e0*/  IMAD R10, R11, R152, RZ ;  /* 0x000000980b0a7224 */ /* 0x000fce00078e02ff */
.L_x_262:
[----:B------:R-:W-:Y:S05]  /*63f0*/  BSYNC B1 ;  /* 0x0000000000017941 */ /* 0x000fea0003800000 */
.L_x_261:
[----:B------:R-:W-:Y:S01]  /*6400*/  @!P3 IMAD R135, R135, R153, R10 ;  /* 0x000000998787b224 */ /* 0x000fe200078e020a */
[----:B------:R-:W-:Y:S04]  /*6410*/  BSSY B1, `(.L_x_263) ;  /* 0x0000006000017945 */ /* 0x000fe80003800000 */
[----:B------:R0:W-:Y:S01]  /*6420*/  @!P3 STG.E.U8 desc[UR36][R6.64+0xd9], R135 ;  /* 0x0000d9870600b986 */ /* 0x0001e2000c101124 */
[----:B------:R-:W-:Y:S05]  /*6430*/  @P5 BRA `(.L_x_264) ;  /* 0x00000000000c5947 */ /* 0x000fea0003800000 */
[----:B------:R-:W1:Y:S02]  /*6440*/  LDG.E.U8 R164, desc[UR36][R2.64+0xe0] ;  /* 0x0000e02402a47981 */ /* 0x000e64000c1e1100 */
[----:B-1----:R-:W-:-:S05]  /*6450*/  PRMT R11, R164, 0x8880, RZ ;  /* 0x00008880a40b7816 */ /* 0x002fca00000000ff */
[----:B------:R-:W-:-:S07]  /*6460*/  IMAD R10, R11, R152, RZ ;  /* 0x000000980b0a7224 */ /* 0x000fce00078e02ff */
.L_x_264:
[----:B------:R-:W-:Y:S05]  /*6470*/  BSYNC B1 ;  /* 0x0000000000017941 */ /* 0x000fea0003800000 */
.L_x_263:
[----:B-1----:R-:W-:Y:S01]  /*6480*/  @!P5 IMAD R11, R136, R153, R10 ;  /* 0x00000099880bd224 */ /* 0x002fe200078e020a */
[----:B------:R-:W-:Y:S04]  /*6490*/  BSSY B1, `(.L_x_265) ;  /* 0x0000006000017945 */ /* 0x000fe80003800000 */
[----:B------:R1:W-:Y:S01]  /*64a0*/  @!P5 STG.E.U8 desc[UR36][R4.64+0xe0], R11 ;  /* 0x0000e00b0400d986 */ /* 0x0003e2000c101124 */
[----:B------:R-:W-:Y:S05]  /*64b0*/  @P2 BRA `(.L_x_266) ;  /* 0x00000000000c2947 */ /* 0x000fea0003800000 */
[----:B------:R-:W1:Y:S02]  /*64c0*/  LDG.E.U8 R164, desc[UR36][R2.64+0xe1] ;  /* 0x0000e12402a47981 */ /* 0x000e64000c1e1100 */
[----:B-1----:R-:W-:-:S05]  /*64d0*/  PRMT R11, R164, 0x8880, RZ ;  /* 0x00008880a40b7816 */ /* 0x002fca00000000ff */
[----:B------:R-:W-:-:S07]  /*64e0*/  IMAD R10, R11, R152, RZ ;  /* 0x000000980b0a7224 */ /* 0x000fce00078e02ff */
.L_x_266:
[----:B------:R-:W-:Y:S05]  /*64f0*/  BSYNC B1 ;  /* 0x0000000000017941 */ /* 0x000fea0003800000 */
.L_x_265:
        /* <DEDUP_REMOVED lines=11> */
.L_x_268:
[----:B------:R-:W-:Y:S05]  /*65b0*/  BSYNC B1 ;  /* 0x0000000000017941 */ /* 0x000fea0003800000 */
.L_x_267:
[----:B-1----:R-:W-:Y:S01]  /*65c0*/  @!P4 IMAD R11, R138, R153, R10 ;  /* 0x000000998a0bc224 */ /* 0x002fe200078e020a */
[----:B------:R-:W-:Y:S04]  /*65d0*/  BSSY B1, `(.L_x_269) ;  /* 0x0000006000017945 */ /* 0x000fe80003800000 */
[----:B------:R1:W-:Y:S01]  /*65e0*/  @!P4 STG.E.U8 desc[UR36][R6.64+0xe0], R11 ;  /* 0x0000e00b0600c986 */ /* 0x0003e2000c101124 */
[----:B------:R-:W-:Y:S05]  /*65f0*/  @P3 BRA `(.L_x_270) ;  /* 0x00000000000c3947 */ /* 0x000fea0003800000 */
[----:B------:R-:W1:Y:S02]  /*6600*/  LDG.E.U8 R164, desc[UR36][R8.64+0xe1] ;  /* 0x0000e12408a47981 */ /* 0x000e64000c1e1100 */
[----:B-1----:R-:W-:-:S05]  /*6610*/  PRMT R11, R164, 0x8880, RZ ;  /* 0x00008880a40b7816 */ /* 0x002fca00000000ff */
[----:B------:R-:W-:-:S07]  /*6620*/  IMAD R10, R11, R152, RZ ;  /* 0x000000980b0a7224 */ /* 0x000fce00078e02ff */
.L_x_270:
[----:B------:R-:W-:Y:S05]  /*6630*/  BSYNC B1 ;  /* 0x0000000000017941 */ /* 0x000fea0003800000 */
.L_x_269:
[----:B------:R-:W-:Y:S01]  /*6640*/  @!P3 IMAD R139, R139, R153, R10 ;  /* 0x000000998b8bb224 */ /* 0x000fe200078e020a */
[----:B------:R-:W-:Y:S04]  /*6650*/  BSSY B1, `(.L_x_271) ;  /* 0x0000006000017945 */ /* 0x000fe80003800000 */
[----:B------:R0:W-:Y:S01]  /*6660*/  @!P3 STG.E.U8 desc[UR36][R6.64+0xe1], R139 ;  /* 0x0000e18b0600b986 */ /* 0x0001e2000c101124 */
[----:B------:R-:W-:Y:S05]  /*6670*/  @P5 BRA `(.L_x_272) ;  /* 0x00000000000c5947 */ /* 0x000fea0003800000 */
[----:B------:R-:W1:Y:S02]  /*6680*/  LDG.E.U8 R164, desc[UR36][R2.64+0xe8] ;  /* 0x0000e82402a47981 */ /* 0x000e64000c1e1100 */
[----:B-1----:R-:W-:-:S05]  /*6690*/  PRMT R11, R164, 0x8880, RZ ;  /* 0x00008880a40b7816 */ /* 0x002fca00000000ff */
[----:B------:R-:W-:-:S07]  /*66a0*/  IMAD R10, R11, R152, RZ ;  /* 0x000000980b0a7224 */ /* 0x000fce00078e02ff */
.L_x_272:
[----:B------:R-:W-:Y:S05]  /*66b0*/  BSYNC B1 ;  /* 0x0000000000017941 */ /* 0x000fea0003800000 */
.L_x_271:
[----:B-1----:R-:W-:Y:S01]  /*66c0*/  @!P5 IMAD R11, R140, R153, R10 ;  /* 0x000000998c0bd224 */ /* 0x002fe200078e020a */
[----:B------:R-:W-:Y:S04]  /*66d0*/  BSSY B1, `(.L_x_273) ;  /* 0x0000006000017945 */ /* 0x000fe80003800000 */
[----:B------:R1:W-:Y:S01]  /*66e0*/  @!P5 STG.E.U8 desc[UR36][R4.64+0xe8], R11 ;  /* 0x0000e80b0400d986 */ /* 0x0003e2000c101124 */
[----:B------:R-:W-:Y:S05]  /*66f0*/  @P2 BRA `(.L_x_274) ;  /* 0x00000000000c2947 */ /* 0x000fea0003800000 */
[----:B------:R-:W1:Y:S02]  /*6700*/  LDG.E.U8 R164, desc[UR36][R2.64+0xe9] ;  /* 0x0000e92402a47981 */ /* 0x000e64000c1e1100 */
[----:B-1----:R-:W-:-:S05]  /*6710*/  PRMT R11, R164, 0x8880, RZ ;  /* 0x00008880a40b7816 */ /* 0x002fca00000000ff */
[----:B------:R-:W-:-:S07]  /*6720*/  IMAD R10, R11, R152, RZ ;  /* 0x000000980b0a7224 */ /* 0x000fce00078e02ff */
.L_x_274:
[----:B------:R-:W-:Y:S05]  /*6730*/  BSYNC B1 ;  /* 0x0000000000017941 */ /* 0x000fea0003800000 */
.L_x_273:
        /* <DEDUP_REMOVED lines=11> */
.L_x_276:
[----:B------:R-:W-:Y:S05]  /*67f0*/  BSYNC B1 ;  /* 0x0000000000017941 */ /* 0x000fea0003800000 */
.L_x_275:
[----:B-1----:R-:W-:Y:S01]  /*6800*/  @!P4 IMAD R11, R142, R153, R10 ;  /* 0x000000998e0bc224 */ /* 0x002fe200078e020a */
[----:B------:R-:W-:Y:S04]  /*6810*/  BSSY B1, `(.L_x_277) ;  /* 0x0000006000017945 */ /* 0x000fe80003800000 */
[----:B------:R1:W-:Y:S01]  /*6820*/  @!P4 STG.E.U8 desc[UR36][R6.64+0xe8], R11 ;  /* 0x0000e80b0600c986 */ /* 0x0003e2000c101124 */
[----:B------:R-:W-:Y:S05]  /*6830*/  @P3 BRA `(.L_x_278) ;  /* 0x00000000000c3947 */ /* 0x000fea0003800000 */
[----:B------:R-:W1:Y:S02]  /*6840*/  LDG.E.U8 R164, desc[UR36][R8.64+0xe9] ;  /* 0x0000e92408a47981 */ /* 0x000e64000c1e1100 */
[----:B-1----:R-:W-:-:S05]  /*6850*/  PRMT R11, R164, 0x8880, RZ ;  /* 0x00008880a40b7816 */ /* 0x002fca00000000ff */
[----:B------:R-:W-:-:S07]  /*6860*/  IMAD R10, R11, R152, RZ ;  /* 0x000000980b0a7224 */ /* 0x000fce00078e02ff */
.L_x_278:
[----:B------:R-:W-:Y:S05]  /*6870*/  BSYNC B1 ;  /* 0x0000000000017941 */ /* 0x000fea0003800000 */
.L_x_277:
[----:B------:R-:W-:Y:S01]  /*6880*/  @!P3 IMAD R143, R143, R153, R10 ;  /* 0x000000998f8fb224 */ /* 0x000fe200078e020a */
[----:B------:R-:W-:Y:S04]  /*6890*/  BSSY B1, `(.L_x_279) ;  /* 0x0000006000017945 */ /* 0x000fe80003800000 */
[----:B------:R0:W-:Y:S01]  /*68a0*/  @!P3 STG.E.U8 desc[UR36][R6.64+0xe9], R143 ;  /* 0x0000e98f0600b986 */ /* 0x0001e2000c101124 */
[----:B------:R-:W-:Y:S05]  /*68b0*/  @P5 BRA `(.L_x_280) ;  /* 0x00000000000c5947 */ /* 0x000fea0003800000 */
[----:B------:R-:W1:Y:S02]  /*68c0*/  LDG.E.U8 R164, desc[UR36][R2.64+0xf0] ;  /* 0x0000f02402a47981 */ /* 0x000e64000c1e1100 */
[----:B-1----:R-:W-:-:S05]  /*68d0*/  PRMT R11, R164, 0x8880, RZ ;  /* 0x00008880a40b7816 */ /* 0x002fca00000000ff */
[----:B------:R-:W-:-:S07]  /*68e0*/  IMAD R10, R11, R152, RZ ;  /* 0x000000980b0a7224 */ /* 0x000fce00078e02ff */
.L_x_280:
[----:B------:R-:W-:Y:S05]  /*68f0*/  BSYNC B1 ;  /* 0x0000000000017941 */ /* 0x000fea0003800000 */
.L_x_279:
[----:B-1----:R-:W-:Y:S01]  /*6900*/  @!P5 IMAD R11, R144, R153, R10 ;  /* 0x00000099900bd224 */ /* 0x002fe200078e020a */
[----:B------:R-:W-:Y:S04]  /*6910*/  BSSY B1, `(.L_x_281) ;  /* 0x0000006000017945 */ /* 0x000fe80003800000 */
[----:B------:R1:W-:Y:S01]  /*6920*/  @!P5 STG.E.U8 desc[UR36][R4.64+0xf0], R11 ;  /* 0x0000f00b0400d986 */ /* 0x0003e2000c101124 */
[----:B------:R-:W-:Y:S05]  /*6930*/  @P2 BRA `(.L_x_282) ;  /* 0x00000000000c2947 */ /* 0x000fea0003800000 */
[----:B------:R-:W1:Y:S02]  /*6940*/  LDG.E.U8 R164, desc[UR36][R2.64+0xf1] ;  /* 0x0000f12402a47981 */ /* 0x000e64000c1e1100 */
[----:B-1----:R-:W-:-:S05]  /*6950*/  PRMT R11, R164, 0x8880, RZ ;  /* 0x00008880a40b7816 */ /* 0x002fca00000000ff */
[----:B------:R-:W-:-:S07]  /*6960*/  IMAD R10, R11, R152, RZ ;  /* 0x000000980b0a7224 */ /* 0x000fce00078e02ff */
.L_x_282:
[----:B------:R-:W-:Y:S05]  /*6970*/  BSYNC B1 ;  /* 0x0000000000017941 */ /* 0x000fea0003800000 */
.L_x_281:
[C---:B------:R-:W-:Y:S01]  /*6980*/  ISETP.LT.OR P4, PT, R0.reuse, 0xf1, !P0 ;  /* 0x000000f10000780c */ /* 0x040fe20004781670 */
[----:B------:R-:W-:Y:S01]  /*6990*/  @!P2 IMAD R145, R145, R153, R10 ;  /* 0x000000999191a224 */ /* 0x000fe200078e020a */
[----:B------:R-:W-:Y:S01]  /*69a0*/  BSSY B1, `(.L_x_283) ;  /* 0x000000a000017945 */ /* 0x000fe20003800000 */
[C---:B------:R-:W-:Y:S02]  /*69b0*/  ISETP.LT.OR P3, PT, R0.reuse, 0xf2, !P0 ;  /* 0x000000f20000780c */ /* 0x040fe40004761670 */
        /* <DEDUP_REMOVED lines=8> */
.L_x_284:
[----:B------:R-:W-:Y:S05]  /*6a40*/  BSYNC B1 ;  /* 0x0000000000017941 */ /* 0x000fea0003800000 */
.L_x_283:
[----:B-1----:R-:W-:Y:S01]  /*6a50*/  @!P4 IMAD R11, R146, R153, R10 ;  /* 0x00000099920bc224 */ /* 0x002fe200078e020a */
[----:B------:R-:W-:Y:S04]  /*6a60*/  BSSY B1, `(.L_x_285) ;  /* 0x0000006000017945 */ /* 0x000fe80003800000 */
[----:B------:R1:W-:Y:S01]  /*6a70*/  @!P4 STG.E.U8 desc[UR36][R6.64+0xf0], R11 ;  /* 0x0000f00b0600c986 */ /* 0x0003e2000c101124 */
[----:B------:R-:W-:Y:S05]  /*6a80*/  @P3 BRA `(.L_x_286) ;  /* 0x00000000000c3947 */ /* 0x000fea0003800000 */
[----:B------:R-:W1:Y:S02]  /*6a90*/  LDG.E.U8 R164, desc[UR36][R8.64+0xf1] ;  /* 0x0000f12408a47981 */ /* 0x000e64000c1e1100 */
[----:B-1----:R-:W-:-:S05]  /*6aa0*/  PRMT R11, R164, 0x8880, RZ ;  /* 0x00008880a40b7816 */ /* 0x002fca00000000ff */
[----:B------:R-:W-:-:S07]  /*6ab0*/  IMAD R10, R11, R152, RZ ;  /* 0x000000980b0a7224 */ /* 0x000fce00078e02ff */
.L_x_286:
[----:B------:R-:W-:Y:S05]  /*6ac0*/  BSYNC B1 ;  /* 0x0000000000017941 */ /* 0x000fea0003800000 */
.L_x_285:
[----:B------:R-:W-:Y:S01]  /*6ad0*/  @!P3 IMAD R147, R147, R153, R10 ;  /* 0x000000999393b224 */ /* 0x000fe200078e020a */
[----:B------:R-:W-:Y:S04]  /*6ae0*/  BSSY B1, `(.L_x_287) ;  /* 0x0000006000017945 */ /* 0x000fe80003800000 */
[----:B------:R0:W-:Y:S01]  /*6af0*/  @!P3 STG.E.U8 desc[UR36][R6.64+0xf1], R147 ;  /* 0x0000f1930600b986 */ /* 0x0001e2000c101124 */
[----:B------:R-:W-:Y:S05]  /*6b00*/  @P2 BRA `(.L_x_288) ;  /* 0x00000000000c2947 */ /* 0x000fea0003800000 */
[----:B------:R-:W1:Y:S02]  /*6b10*/  LDG.E.U8 R164, desc[UR36][R2.64+0xf8] ;  /* 0x0000f82402a47981 */ /* 0x000e64000c1e1100 */
[----:B-1----:R-:W-:-:S05]  /*6b20*/  PRMT R11, R164, 0x8880, RZ ;  /* 0x00008880a40b7816 */ /* 0x002fca00000000ff */
[----:B------:R-:W-:-:S07]  /*6b30*/  IMAD R10, R11, R152, RZ ;  /* 0x000000980b0a7224 */ /* 0x000fce00078e02ff */
.L_x_288:
[----:B------:R-:W-:Y:S05]  /*6b40*/  BSYNC B1 ;  /* 0x0000000000017941 */ /* 0x000fea0003800000 */
.L_x_287:
[----:B-1----:R-:W-:Y:S01]  /*6b50*/  @!P2 IMAD R11, R148, R153, R10 ;  /* 0x00000099940ba224 */ /* 0x002fe200078e020a */
[----:B------:R-:W-:Y:S04]  /*6b60*/  BSSY B1, `(.L_x_289) ;  /* 0x0000006000017945 */ /* 0x000fe80003800000 */
[----:B------:R1:W-:Y:S01]  /*6b70*/  @!P2 STG.E.U8 desc[UR36][R4.64+0xf8], R11 ;  /* 0x0000f80b0400a986 */ /* 0x0003e2000c101124 */
[----:B------:R-:W-:Y:S05]  /*6b80*/  @P1 BRA `(.L_x_290) ;  /* 0x00000000000c1947 */ /* 0x000fea0003800000 */
[----:B------:R-:W1:Y:S02]  /*6b90*/  LDG.E.U8 R164, desc[UR36][R2.64+0xf9] ;  /* 0x0000f92402a47981 */ /* 0x000e64000c1e1100 */
[----:B-1----:R-:W-:-:S05]  /*6ba0*/  PRMT R11, R164, 0x8880, RZ ;  /* 0x00008880a40b7816 */ /* 0x002fca00000000ff */
[----:B------:R-:W-:-:S07]  /*6bb0*/  IMAD R10, R11, R152, RZ ;  /* 0x000000980b0a7224 */ /* 0x000fce00078e02ff */
.L_x_290:
[----:B------:R-:W-:Y:S05]  /*6bc0*/  BSYNC B1 ;  /* 0x0000000000017941 */ /* 0x000fea0003800000 */
.L_x_289:
[----:B------:R-:W-:Y:S01]  /*6bd0*/  @!P1 IMAD R149, R149, R153, R10 ;  /* 0x0000009995959224 */ /* 0x000fe200078e020a */
[----:B------:R-:W-:Y:S04]  /*6be0*/  BSSY B1, `(.L_x_291) ;  /* 0x0000006000017945 */ /* 0x000fe80003800000 */
[----:B------:R0:W-:Y:S01]  /*6bf0*/  @!P1 STG.E.U8 desc[UR36][R4.64+0xf9], R149 ;  /* 0x0000f99504009986 */ /* 0x0001e2000c101124 */
[----:B------:R-:W-:Y:S05]  /*6c00*/  @P5 BRA `(.L_x_292) ;  /* 0x00000000000c5947 */ /* 0x000fea0003800000 */
[----:B------:R-:W0:Y:S02]  /*6c10*/  LDG.E.U8 R164, desc[UR36][R8.64+0xf8] ;  /* 0x0000f82408a47981 */ /* 0x000e24000c1e1100 */
[----:B0-----:R-:W-:-:S05]  /*6c20*/  PRMT R3, R164, 0x8880, RZ ;  /* 0x00008880a4037816 */ /* 0x001fca00000000ff */
[----:B------:R-:W-:-:S07]  /*6c30*/  IMAD R10, R3, R152, RZ ;  /* 0x00000098030a7224 */ /* 0x000fce00078e02ff */
.L_x_292:
[----:B------:R-:W-:Y:S05]  /*6c40*/  BSYNC B1 ;  /* 0x0000000000017941 */ /* 0x000fea0003800000 */
.L_x_291:
[----:B0-----:R-:W-:Y:S01]  /*6c50*/  @!P5 IMAD R3, R150, R153, R10 ;  /* 0x000000999603d224 */ /* 0x001fe200078e020a */
[----:B------:R-:W-:Y:S01]  /*6c60*/  ISETP.LT.OR P0, PT, R0, 0xfa, !P0 ;  /* 0x000000fa0000780c */ /* 0x000fe20004701670 */
[----:B------:R-:W-:Y:S03]  /*6c70*/  BSSY B1, `(.L_x_293) ;  /* 0x0000006000017945 */ /* 0x000fe60003800000 */
[----:B------:R0:W-:Y:S09]  /*6c80*/  @!P5 STG.E.U8 desc[UR36][R6.64+0xf8], R3 ;  /* 0x0000f8030600d986 */ /* 0x0001f2000c101124 */
[----:B------:R-:W-:Y:S05]  /*6c90*/  @P0 BRA `(.L_x_294) ;  /* 0x00000000000c0947 */ /* 0x000fea0003800000 */
[----:B------:R-:W0:Y:S02]  /*6ca0*/  LDG.E.U8 R164, desc[UR36][R8.64+0xf9] ;  /* 0x0000f92408a47981 */ /* 0x000e24000c1e1100 */
[----:B0-----:R-:W-:-:S05]  /*6cb0*/  PRMT R3, R164, 0x8880, RZ ;  /* 0x00008880a4037816 */ /* 0x001fca00000000ff */
[----:B------:R-:W-:-:S07]  /*6cc0*/  IMAD R10, R3, R152, RZ ;  /* 0x00000098030a7224 */ /* 0x000fce00078e02ff */
.L_x_294:
[----:B------:R-:W-:Y:S05]  /*6cd0*/  BSYNC B1 ;  /* 0x0000000000017941 */ /* 0x000fea0003800000 */
.L_x_293:
[----:B------:R-:W-:Y:S01]  /*6ce0*/  IMAD R151, R151, R153, R10 ;  /* 0x0000009997977224 */ /* 0x000fe200078e020a */
[----:B------:R-:W-:Y:S06]  /*6cf0*/  @P0 BRA `(.L_x_295) ;  /* 0x0000001800100947 */ /* 0x000fec0003800000 */
[----:B------:R0:W-:Y:S01]  /*6d00*/  STG.E.U8 desc[UR36][R6.64+0xf9], R151 ;  /* 0x0000f99706007986 */ /* 0x0001e2000c101124 */
[----:B------:R-:W-:Y:S05]  /*6d10*/  BRA `(.L_x_295) ;  /* 0x0000001800087947 */ /* 0x000fea0003800000 */
.L_x_38:
[C---:B------:R-:W-:Y:S02]  /*6d20*/  ISETP.GE.AND P1, PT, R22.reuse, 0x1, PT ;  /* 0x000000011600780c */ /* 0x040fe40003f26270 */
[----:B------:R-:W-:Y:S02]  /*6d30*/  ISETP.GE.AND P0, PT, R22, 0x9, PT ;  /* 0x000000091600780c */ /* 0x000fe40003f06270 */
[C---:B------:R-:W-:Y:S02]  /*6d40*/  ISETP.LT.OR P4, PT, R0.reuse, 0x1, !P1 ;  /* 0x000000010000780c */ /* 0x040fe40004f81670 */
[C---:B------:R-:W-:Y:S02]  /*6d50*/  ISETP.LT.OR P3, PT, R0.reuse, 0x2, !P1 ;  /* 0x000000020000780c */ /* 0x040fe40004f61670 */
[C---:B------:R-:W-:Y:S02]  /*6d60*/  ISETP.LT.OR P2, PT, R0.reuse, 0x1, !P0 ;  /* 0x000000010000780c */ /* 0x040fe40004741670 */
[----:B------:R-:W-:-:S07]  /*6d70*/  ISETP.LT.OR P5, PT, R0, 0x2, !P0 ;  /* 0x000000020000780c */ /* 0x000fce00047a1670 */
[-C--:B------:R-:W-:Y:S02]  /*6d80*/  @!P4 IMAD R3, R24, R153.reuse, RZ ;  /* 0x000000991803c224 */ /* 0x080fe400078e02ff */
[-C--:B------:R-:W-:Y:S02]  /*6d90*/  @!P3 IMAD R25, R25, R153.reuse, RZ ;  /* 0x000000991919b224 */ /* 0x080fe400078e02ff */
[-C--:B------:R-:W-:Y:S01]  /*6da0*/  @!P2 IMAD R9, R26, R153.reuse, RZ ;  /* 0x000000991a09a224 */ /* 0x080fe200078e02ff */
[----:B------:R0:W-:Y:S01]  /*6db0*/  @!P4 STG.E.U8 desc[UR36][R4.64], R3 ;  /* 0x000000030400c986 */ /* 0x0001e2000c101124 */
[C---:B------:R-:W-:Y:S01]  /*6dc0*/  ISETP.LT.OR P4, PT, R0.reuse, 0x9, !P1 ;  /* 0x000000090000780c */ /* 0x040fe20004f81670 */
[----:B------:R-:W-:Y:S02]  /*6dd0*/  @!P5 IMAD R27, R27, R153, RZ ;  /* 0x000000991b1bd224 */ /* 0x000fe400078e02ff */
[----:B------:R-:W-:Y:S01]  /*6de0*/  @!P3 STG.E.U8 desc[UR36][R4.64+0x1], R25 ;  /* 0x000001190400b986 */ /* 0x000fe2000c101124 */
[----:B------:R-:W-:-:S03]  /*6df0*/  ISETP.LT.OR P3, PT, R0, 0xa, !P1 ;  /* 0x0000000a0000780c */ /* 0x000fc60004f61670 */
[----:B------:R1:W-:Y:S01]  /*6e00*/  @!P2 STG.E.U8 desc[UR36][R6.64], R9 ;  /* 0x000000090600a986 */ /* 0x0003e2000c101124 */
[----:B------:R-:W-:-:S03]  /*6e10*/  ISETP.LT.OR P2, PT, R0, 0x9, !P0 ;  /* 0x000000090000780c */ /* 0x000fc60004741670 */
[----:B------:R-:W-:Y:S01]  /*6e20*/  @!P5 STG.E.U8 desc[UR36][R6.64+0x1], R27 ;  /* 0x0000011b0600d986 */ /* 0x000fe2000c101124 */
[----:B------:R-:W-:Y:S01]  /*6e30*/  ISETP.LT.OR P5, PT, R0, 0xa, !P0 ;  /* 0x0000000a0000780c */ /* 0x000fe200047a1670 */
[----:B------:R-:W-:-:S04]  /*6e40*/  @!P4 IMAD R11, R28, R153, RZ ;  /* 0x000000991c0bc224 */ /* 0x000fc800078e02ff */
[-C--:B------:R-:W-:Y:S01]  /*6e50*/  @!P3 IMAD R29, R29, R153.reuse, RZ ;  /* 0x000000991d1db224 */ /* 0x080fe200078e02ff */
[----:B------:R-:W-:Y:S01]  /*6e60*/  @!P4 STG.E.U8 desc[UR36][R4.64+0x8], R11 ;  /* 0x0000080b0400c986 */ /* 0x000fe2000c101124 */
[----:B------:R-:W-:Y:S02]  /*6e70*/  ISETP.LT.OR P4, PT, R0, 0x11, !P1 ;  /* 0x000000110000780c */ /* 0x000fe40004f81670 */
[-C--:B0-----:R-:W-:Y:S01]  /*6e80*/  @!P2 IMAD R3, R30, R153.reuse, RZ ;  /* 0x000000991e03a224 */ /* 0x081fe200078e02ff */
[----:B------:R-:W-:Y:S01]  /*6e90*/  @!P3 STG.E.U8 desc[UR36][R4.64+0x9], R29 ;  /* 0x0000091d0400b986 */ /* 0x000fe2000c101124 */
[C---:B------:R-:W-:Y:S02]  /*6ea0*/  ISETP.LT.OR P3, PT, R0.reuse, 0x12, !P1 ;  /* 0x000000120000780c */ /* 0x040fe40004f61670 */
[----:B------:R-:W-:Y:S01]  /*6eb0*/  @!P5 IMAD R31, R31, R153, RZ ;  /* 0x000000991f1fd224 */ /* 0x000fe200078e02ff */
[----:B------:R0:W-:Y:S01]  /*6ec0*/  @!P2 STG.E.U8 desc[UR36][R6.64+0x8], R3 ;  /* 0x000008030600a986 */ /* 0x0001e2000c101124 */
[----:B------:R-:W-:-:S03]  /*6ed0*/  ISETP.LT.OR P2, PT, R0, 0x11, !P0 ;  /* 0x000000110000780c */ /* 0x000fc60004741670 */
[----:B------:R-:W-:Y:S01]  /*6ee0*/  @!P5 STG.E.U8 desc[UR36][R6.64+0x9], R31 ;  /* 0x0000091f0600d986 */ /* 0x000fe2000c101124 */
[----:B------:R-:W-:Y:S01]  /*6ef0*/  ISETP.LT.OR P5, PT, R0, 0x12, !P0 ;  /* 0x000000120000780c */ /* 0x000fe200047a1670 */
[----:B-1----:R-:W-:-:S04]  /*6f00*/  @!P4 IMAD R9, R32, R153, RZ ;  /* 0x000000992009c224 */ /* 0x002fc800078e02ff */
        /* <DEDUP_REMOVED lines=301> */
[----:B------:R1:W-:Y:S01]  /*81e0*/  @!P4 STG.E.U8 desc[UR36][R4.64+0xd8], R11 ;  /* 0x0000d80b0400c986 */ /* 0x0003e2000c101124 */
        /* <DEDUP_REMOVED lines=13> */
[-C--:B-1----:R-:W-:Y:S01]  /*82c0*/  @!P2 IMAD R11, R138, R153.reuse, RZ ;  /* 0x000000998a0ba224 */ /* 0x082fe200078e02ff */
[----:B------:R-:W-:Y:S01]  /*82d0*/  @!P3 STG.E.U8 desc[UR36][R4.64+0xe1], R137 ;  /* 0x0000e1890400b986 */ /* 0x000fe2000c101124 */
[C---:B------:R-:W-:Y:S02]  /*82e0*/  ISETP.LT.OR P3, PT, R0.reuse, 0xea, !P1 ;  /* 0x000000ea0000780c */ /* 0x040fe40004f61670 */
[----:B------:R-:W-:Y:S01]  /*82f0*/  @!P5 IMAD R139, R139, R153, RZ ;  /* 0x000000998b8bd224 */ /* 0x000fe200078e02ff */
[----:B------:R1:W-:Y:S01]  /*8300*/  @!P2 STG.E.U8 desc[UR36][R6.64+0xe0], R11 ;  /* 0x0000e00b0600a986 */ /* 0x0003e2000c101124 */
[----:B------:R-:W-:-:S03]  /*8310*/  ISETP.LT.OR P2, PT, R0, 0xe9, !P0 ;  /* 0x000000e90000780c */ /* 0x000fc60004741670 */
[----:B------:R-:W-:Y:S01]  /*8320*/  @!P5 STG.E.U8 desc[UR36][R6.64+0xe1], R139 ;  /* 0x0000e18b0600d986 */ /* 0x000fe2000c101124 */
[----:B------:R-:W-:Y:S01]  /*8330*/  ISETP.LT.OR P5, PT, R0, 0xea, !P0 ;  /* 0x000000ea0000780c */ /* 0x000fe200047a1670 */
[----:B0-----:R-:W-:-:S04]  /*8340*/  @!P4 IMAD R3, R140, R153, RZ ;  /* 0x000000998c03c224 */ /* 0x001fc800078e02ff */
[-C--:B------:R-:W-:Y:S01]  /*8350*/  @!P3 IMAD R141, R141, R153.reuse, RZ ;  /* 0x000000998d8db224 */ /* 0x080fe200078e02ff */
[----:B------:R0:W-:Y:S01]  /*8360*/  @!P4 STG.E.U8 desc[UR36][R4.64+0xe8], R3 ;  /* 0x0000e8030400c986 */ /* 0x0001e2000c101124 */
[----:B------:R-:W-:Y:S02]  /*8370*/  ISETP.LT.OR P4, PT, R0, 0xf2, !P1 ;  /* 0x000000f20000780c */ /* 0x000fe40004f81670 */
[-C--:B--2---:R-:W-:Y:S01]  /*8380*/  @!P2 IMAD R9, R142, R153.reuse, RZ ;  /* 0x000000998e09a224 */ /* 0x084fe200078e02ff */
[----:B------:R-:W-:Y:S01]  /*8390*/  @!P3 STG.E.U8 desc[UR36][R4.64+0xe9], R141 ;  /* 0x0000e98d0400b986 */ /* 0x000fe2000c101124 */
[C---:B------:R-:W-:Y:S02]  /*83a0*/  ISETP.LT.OR P3, PT, R0.reuse, 0xf1, !P1 ;  /* 0x000000f10000780c */ /* 0x040fe40004f61670 */
[----:B------:R-:W-:Y:S01]  /*83b0*/  @!P5 IMAD R143, R143, R153, RZ ;  /* 0x000000998f8fd224 */ /* 0x000fe200078e02ff */
[----:B------:R-:W-:Y:S01]  /*83c0*/  @!P2 STG.E.U8 desc[UR36][R6.64+0xe8], R9 ;  /* 0x0000e8090600a986 */ /* 0x000fe2000c101124 */
[----:B------:R-:W-:-:S03]  /*83d0*/  ISETP.LT.OR P2, PT, R0, 0xf1, !P0 ;  /* 0x000000f10000780c */ /* 0x000fc60004741670 */
[----:B------:R-:W-:Y:S01]  /*83e0*/  @!P5 STG.E.U8 desc[UR36][R6.64+0xe9], R143 ;  /* 0x0000e98f0600d986 */ /* 0x000fe2000c101124 */
[----:B------:R-:W-:Y:S01]  /*83f0*/  ISETP.LT.OR P5, PT, R0, 0xf9, !P0 ;  /* 0x000000f90000780c */ /* 0x000fe200047a1670 */
[----:B------:R-:W-:-:S04]  /*8400*/  @!P4 IMAD R145, R145, R153, RZ ;  /* 0x000000999191c224 */ /* 0x000fc800078e02ff */
[-C--:B-1----:R-:W-:Y:S01]  /*8410*/  @!P3 IMAD R11, R144, R153.reuse, RZ ;  /* 0x00000099900bb224 */ /* 0x082fe200078e02ff */
[----:B------:R-:W-:Y:S01]  /*8420*/  @!P4 STG.E.U8 desc[UR36][R4.64+0xf1], R145 ;  /* 0x0000f1910400c986 */ /* 0x000fe2000c101124 */
[C---:B------:R-:W-:Y:S02]  /*8430*/  ISETP.LT.OR P4, PT, R0.reuse, 0xf2, !P0 ;  /* 0x000000f20000780c */ /* 0x040fe40004781670 */
[C---:B------:R-:W-:Y:S01]  /*8440*/  ISETP.LT.OR P0, PT, R0.reuse, 0xfa, !P0 ;  /* 0x000000fa0000780c */ /* 0x040fe20004701670 */
[----:B------:R1:W-:Y:S01]  /*8450*/  @!P3 STG.E.U8 desc[UR36][R4.64+0xf0], R11 ;  /* 0x0000f00b0400b986 */ /* 0x0003e2000c101124 */
[----:B------:R-:W-:Y:S01]  /*8460*/  ISETP.LT.OR P3, PT, R0, 0xf9, !P1 ;  /* 0x000000f90000780c */ /* 0x000fe20004f61670 */
[----:B0-----:R-:W-:Y:S01]  /*8470*/  @!P2 IMAD R3, R146, R153, RZ ;  /* 0x000000999203a224 */ /* 0x001fe200078e02ff */
[----:B------:R-:W-:-:S04]  /*8480*/  ISETP.LT.OR P1, PT, R0, 0xfa, !P1 ;  /* 0x000000fa0000780c */ /* 0x000fc80004f21670 */
[----:B------:R0:W-:Y:S03]  /*8490*/  @!P2 STG.E.U8 desc[UR36][R6.64+0xf0], R3 ;  /* 0x0000f0030600a986 */ /* 0x0001e6000c101124 */
[-C--:B------:R-:W-:Y:S02]  /*84a0*/  @!P4 IMAD R147, R147, R153.reuse, RZ ;  /* 0x000000999393c224 */ /* 0x080fe400078e02ff */
[-C--:B-1----:R-:W-:Y:S02]  /*84b0*/  @!P5 IMAD R11, R150, R153.reuse, RZ ;  /* 0x00000099960bd224 */ /* 0x082fe400078e02ff */
[-C--:B------:R-:W-:Y:S01]  /*84c0*/  @!P3 IMAD R9, R148, R153.reuse, RZ ;  /* 0x000000999409b224 */ /* 0x080fe200078e02ff */
[----:B------:R0:W-:Y:S01]  /*84d0*/  @!P4 STG.E.U8 desc[UR36][R6.64+0xf1], R147 ;  /* 0x0000f1930600c986 */ /* 0x0001e2000c101124 */
[-C--:B------:R-:W-:Y:S02]  /*84e0*/  @!P1 IMAD R149, R149, R153.reuse, RZ ;  /* 0x0000009995959224 */ /* 0x080fe400078e02ff */
[----:B------:R-:W-:Y:S01]  /*84f0*/  @!P0 IMAD R151, R151, R153, RZ ;  /* 0x0000009997978224 */ /* 0x000fe200078e02ff */
[----:B------:R0:W-:Y:S04]  /*8500*/  @!P3 STG.E.U8 desc[UR36][R4.64+0xf8], R9 ;  /* 0x0000f8090400b986 */ /* 0x0001e8000c101124 */
[----:B------:R0:W-:Y:S04]  /*8510*/  @!P1 STG.E.U8 desc[UR36][R4.64+0xf9], R149 ;  /* 0x0000f99504009986 */ /* 0x0001e8000c101124 */
[----:B------:R0:W-:Y:S04]  /*8520*/  @!P5 STG.E.U8 desc[UR36][R6.64+0xf8], R11 ;  /* 0x0000f80b0600d986 */ /* 0x0001e8000c101124 */
[----:B------:R0:W-:Y:S02]  /*8530*/  @!P0 STG.E.U8 desc[UR36][R6.64+0xf9], R151 ;  /* 0x0000f99706008986 */ /* 0x0001e4000c101124 */
.L_x_295:
[----:B------:R-:W-:Y:S05]  /*8540*/  BSYNC B0 ;  /* 0x0000000000007941 */ /* 0x000fea0003800000 */
.L_x_37:
[----:B0-----:R-:W2:Y:S01]  /*8550*/  LDL.64 R2, [R1] ;  /* 0x0000000001027983 */ /* 0x001ea20000100a00 */
[----:B------:R-:W-:Y:S01]  /*8560*/  ULDC.64 UR4, c[0x0][0x650] ;  /* 0x0001940000047ab9 */ /* 0x000fe20000000a00 */
[----:B------:R0:W-:Y:S01]  /*8570*/  SYNCS.ARRIVE.TRANS64.A1T0 RZ, [R162+UR45], RZ ;  /* 0x000000ffa2ff79a7 */ /* 0x0001e2000810002d */
[----:B------:R-:W-:Y:S01]  /*8580*/  PRMT R0, RZ, 0x7610, R0 ;  /* 0x00007610ff007816 */ /* 0x000fe20000000000 */
[----:B------:R-:W-:Y:S02]  /*8590*/  IMAD.MOV.U32 R19, RZ, RZ, -0x1 ;  /* 0xffffffffff137424 */ /* 0x000fe400078e00ff */
[----:B------:R-:W-:Y:S01]  /*85a0*/  IMAD.MOV.U32 R22, RZ, RZ, -0x1 ;  /* 0xffffffffff167424 */ /* 0x000fe200078e00ff */
[----:B--2---:R-:W-:-:S04]  /*85b0*/  LEA R18, P0, R2, R18, 0x1 ;  /* 0x0000001202127211 */ /* 0x004fc800078008ff */
[----:B------:R-:W-:Y:S01]  /*85c0*/  LEA.HI.X R17, R2, R17, R23, 0x1, P0 ;  /* 0x0000001102117211 */ /* 0x000fe200000f0c17 */
[----:B------:R-:W-:Y:S01]  /*85d0*/  IMAD.MOV.U32 R2, RZ, RZ, -0x1 ;  /* 0xffffffffff027424 */ /* 0x000fe200078e00ff */
[----:B------:R-:W-:-:S04]  /*85e0*/  ISETP.GE.U32.AND P0, PT, R18, UR4, PT ;  /* 0x0000000412007c0c */ /* 0x000fc8000bf06070 */
[----:B------:R-:W-:-:S13]  /*85f0*/  ISETP.GE.U32.AND.EX P0, PT, R17, UR5, PT, P0 ;  /* 0x0000000511007c0c */ /* 0x000fda000bf06100 */
[----:B0-----:R-:W-:Y:S05]  /*8600*/  @P0 BRA `(.L_x_296) ;  /* 0x0000000400700947 */ /* 0x001fea0003800000 */
[----:B------:R-:W0:Y:S01]  /*8610*/  S2R R10, SR_CTAID.X ;  /* 0x00000000000a7919 */ /* 0x000e220000002500 */
[----:B------:R-:W2:Y:S01]  /*8620*/  LDC.64 R8, c[0x0][0x628] ;  /* 0x00018a00ff087b82 */ /* 0x000ea20000000a00 */
[----:B------:R-:W-:Y:S01]  /*8630*/  ULDC UR4, c[0x0][0x150] ;  /* 0x0000540000047ab9 */ /* 0x000fe20000000800 */
[----:B---3--:R-:W-:Y:S01]  /*8640*/  IMAD.MOV.U32 R6, RZ, RZ, R18 ;  /* 0x000000ffff067224 */ /* 0x008fe200078e0012 */
[----:B------:R-:W3:Y:S01]  /*8650*/  S2R R20, SR_CTAID.Y ;  /* 0x0000000000147919 */ /* 0x000ee20000002600 */
[----:B------:R-:W-:-:S04]  /*8660*/  IMAD.MOV.U32 R7, RZ, RZ, R17 ;  /* 0x000000ffff077224 */ /* 0x000fc800078e0011 */
[----:B------:R-:W1:Y:S08]  /*8670*/  LDC R15, c[0x0][0x144] ;  /* 0x00005100ff0f7b82 */ /* 0x000e700000000800 */
[----:B------:R-:W1:Y:S08]  /*8680*/  LDC R0, c[0x0][0x630] ;  /* 0x00018c00ff007b82 */ /* 0x000e700000000800 */
[----:B------:R-:W1:Y:S01]  /*8690*/  LDC.64 R12, c[0x0][0x620] ;  /* 0x00018800ff0c7b82 */ /* 0x000e620000000a00 */
[----:B--2---:R-:W-:-:S04]  /*86a0*/  ISETP.NE.U32.AND P0, PT, R8, RZ, PT ;  /* 0x000000ff0800720c */ /* 0x004fc80003f05070 */
[----:B------:R-:W-:Y:S02]  /*86b0*/  ISETP.NE.AND.EX P0, PT, R9, RZ, PT, P0 ;  /* 0x000000ff0900720c */ /* 0x000fe40003f05300 */
[----:B0-----:R-:W-:-:S05]  /*86c0*/  I2FP.F32.U32 R2, R10 ;  /* 0x0000000a00027245 */ /* 0x001fca0000201000 */
[----:B------:R-:W-:-:S04]  /*86d0*/  FMUL R2, R2, UR4 ;  /* 0x0000000402027c20 */ /* 0x000fc80008400000 */
[----:B------:R0:W2:Y:S02]  /*86e0*/  F2I.U32.TRUNC.NTZ R14, R2 ;  /* 0x00000002000e7305 */ /* 0x0000a4000020f000 */
[----:B---3--:R-:W-:Y:S05]  /*86f0*/  @!P0 BRA `(.L_x_297) ;  /* 0x0000000000288947 */ /* 0x008fea0003800000 */
[----:B------:R-:W3:Y:S02]  /*8700*/  LDC R3, c[0x0][0x634] ;  /* 0x00018d00ff037b82 */ /* 0x000ee40000000800 */
[----:B---3--:R-:W-:-:S05]  /*8710*/  IADD3 R7, P0, R18, R3, RZ ;  /* 0x0000000312077210 */ /* 0x008fca0007f1e0ff */
[----:B-1----:R-:W-:-:S04]  /*8720*/  IMAD.X R11, RZ, RZ, R17, P0 ;  /* 0x000000ffff0b7224 */ /* 0x002fc800000e0611 */
[----:B0-----:R-:W-:-:S04]  /*8730*/  IMAD.WIDE.U32 R2, R11, R8, RZ ;  /* 0x000000080b027225 */ /* 0x001fc800078e00ff */
[----:B----4-:R-:W-:-:S04]  /*8740*/  IMAD.WIDE.U32 R4, P0, R7, R9, R2 ;  /* 0x0000000907047225 */ /* 0x010fc80007800002 */
[----:B------:R-:W-:-:S04]  /*8750*/  IMAD.WIDE.U32 R2, R7, R8, RZ ;  /* 0x0000000807027225 */ /* 0x000fc800078e00ff */
[----:B------:R-:W-:Y:S01]  /*8760*/  IMAD.X R7, RZ, RZ, RZ, P0 ;  /* 0x000000ffff077224 */ /* 0x000fe200000e06ff */
[----:B------:R-:W-:Y:S01]  /*8770*/  IADD3 RZ, P0, R3, R4, RZ ;  /* 0x0000000403ff7210 */ /* 0x000fe20007f1e0ff */
[----:B------:R-:W-:-:S04]  /*8780*/  IMAD.MOV.U32 R6, RZ, RZ, R5 ;  /* 0x000000ffff067224 */ /* 0x000fc800078e0005 */
[----:B------:R-:W-:-:S08]  /*8790*/  IMAD.WIDE.U32.X R6, R11, R9, R6, P0 ;  /* 0x000000090b067225 */ /* 0x000fd000000e0406 */
.L_x_297:
[----:B------:R-:W3:Y:S01]  /*87a0*/  LDC.64 R26, c[0x0][0x640] ;  /* 0x00019000ff1a7b82 */ /* 0x000ee20000000a00 */
[-C--:B-1----:R-:W-:Y:S01]  /*87b0*/  SHF.R.U64 R11, R6, R0.reuse, R7 ;  /* 0x00000000060b7219 */ /* 0x082fe20000001207 */
[----:B------:R-:W-:Y:S01]  /*87c0*/  IMAD.MOV.U32 R19, RZ, RZ, R17 ;  /* 0x000000ffff137224 */ /* 0x000fe200078e0011 */
[----:B------:R-:W-:Y:S01]  /*87d0*/  SHF.R.U32.HI R0, RZ, R0, R7 ;  /* 0x00000000ff007219 */ /* 0x000fe20000011607 */
[----:B--2---:R-:W-:Y:S01]  /*87e0*/  IMAD.MOV R14, RZ, RZ, -R14 ;  /* 0x000000ffff0e7224 */ /* 0x004fe200078e0a0e */
[----:B----4-:R-:W-:Y:S01]  /*87f0*/  IADD3 R5, P0, RZ, -R11, RZ ;  /* 0x8000000bff057210 */ /* 0x010fe20007f1e0ff */
[----:B------:R-:W-:Y:S01]  /*8800*/  ULDC UR4, c[0x0][0x154] ;  /* 0x0000550000047ab9 */ /* 0x000fe20000000800 */
[----:B------:R-:W-:Y:S01]  /*8810*/  IMAD.MOV.U32 R7, RZ, RZ, 0x1 ;  /* 0x00000001ff077424 */ /* 0x000fe200078e00ff */
[----:B------:R-:W1:Y:S01]  /*8820*/  LDC R4, c[0x0][0x618] ;  /* 0x00018600ff047b82 */ /* 0x000e620000000800 */
[----:B------:R-:W-:Y:S02]  /*8830*/  IMAD R22, R15, R14, R10 ;  /* 0x0000000e0f167224 */ /* 0x000fe400078e020a */
[----:B------:R-:W-:-:S04]  /*8840*/  IMAD.X R3, RZ, RZ, ~R0, P0 ;  /* 0x000000ffff037224 */ /* 0x000fc800000e0e00 */
[-C--:B------:R-:W-:Y:S01]  /*8850*/  IMAD R0, R3, R12.reuse, RZ ;  /* 0x0000000c03007224 */ /* 0x080fe200078e02ff */
[----:B------:R-:W2:Y:S01]  /*8860*/  LDC R6, c[0x0][0x608] ;  /* 0x00018200ff067b82 */ /* 0x000ea20000000800 */
[----:B0-----:R-:W-:-:S04]  /*8870*/  IMAD.WIDE.U32 R2, R5, R12, R18 ;  /* 0x0000000c05027225 */ /* 0x001fc800078e0012 */
[----:B------:R-:W-:Y:S01]  /*8880*/  IMAD R5, R5, R13, R0 ;  /* 0x0000000d05057224 */ /* 0x000fe200078e0200 */
[----:B------:R-:W-:Y:S02]  /*8890*/  I2FP.F32.U32 R0, R20 ;  /* 0x0000001400007245 */ /* 0x000fe40000201000 */
[----:B------:R-:W0:Y:S01]  /*88a0*/  LDC R24, c[0x0][0x658] ;  /* 0x00019600ff187b82 */ /* 0x000e220000000800 */
[----:B------:R-:W-:Y:S01]  /*88b0*/  IMAD.IADD R3, R3, 0x1, R5 ;  /* 0x0000000103037824 */ /* 0x000fe200078e0205 */
[----:B---3--:R-:W-:Y:S01]  /*88c0*/  ISETP.NE.U32.AND P0, PT, R26, RZ, PT ;  /* 0x000000ff1a00720c */ /* 0x008fe20003f05070 */
[----:B------:R-:W-:Y:S01]  /*88d0*/  FMUL R0, R0, UR4 ;  /* 0x0000000400007c20 */ /* 0x000fe20008400000 */
[----:B------:R-:W-:Y:S02]  /*88e0*/  IMAD.MOV.U32 R5, RZ, RZ, -0x1 ;  /* 0xffffffffff057424 */ /* 0x000fe400078e00ff */
[----:B------:R-:W-:Y:S01]  /*88f0*/  ISETP.NE.AND.EX P0, PT, R27, RZ, PT, P0 ;  /* 0x000000ff1b00720c */ /* 0x000fe20003f05300 */
[----:B------:R3:W4:Y:S01]  /*8900*/  F2I.U32.TRUNC.NTZ R12, R0 ;  /* 0x00000000000c7305 */ /* 0x000722000020f000 */
[----:B------:R-:W3:Y:S01]  /*8910*/  LDC R15, c[0x0][0x148] ;  /* 0x00005200ff0f7b82 */ /* 0x000ee20000000800 */
[----:B-1----:R-:W-:-:S02]  /*8920*/  SHF.R.U64 R10, R2, R4, R3 ;  /* 0x00000004020a7219 */ /* 0x002fc40000001203 */
[----:B------:R-:W-:-:S05]  /*8930*/  SHF.R.U32.HI R3, RZ, R4, R3 ;  /* 0x00000004ff037219 */ /* 0x000fca0000011603 */
[----:B------:R-:W1:Y:S01]  /*8940*/  LDC R14, c[0x0][0x600] ;  /* 0x00018000ff0e7b82 */ /* 0x000e620000000800 */
[-CC-:B--2---:R-:W-:Y:S02]  /*8950*/  SHF.R.U64 R8, R10, R6.reuse, R3.reuse ;  /* 0x000000060a087219 */ /* 0x184fe40000001203 */
[----:B------:R-:W-:-:S05]  /*8960*/  SHF.R.U32.HI R3, RZ, R6, R3 ;  /* 0x00000006ff037219 */ /* 0x000fca0000011603 */
[----:B------:R-:W2:Y:S01]  /*8970*/  LDC R21, c[0x0][0x648] ;  /* 0x00019200ff157b82 */ /* 0x000ea20000000800 */
[-CC-:B0-----:R-:W-:Y:S02]  /*8980*/  SHF.R.U64 R13, R8, R24.reuse, R3.reuse ;  /* 0x00000018080d7219 */ /* 0x181fe40000001203 */
[-C--:B------:R-:W-:Y:S02]  /*8990*/  SHF.L.U32 R5, R5, R24.reuse, RZ ;  /* 0x0000001805057219 */ /* 0x080fe400000006ff */
[-C--:B------:R-:W-:Y:S01]  /*89a0*/  SHF.R.U32.HI R3, RZ, R24.reuse, R3 ;  /* 0x00000018ff037219 */ /* 0x080fe20000011603 */
[----:B------:R-:W-:Y:S01]  /*89b0*/  IMAD.MOV.U32 R2, RZ, RZ, R13 ;  /* 0x000000ffff027224 */ /* 0x000fe200078e000d */
[----:B------:R-:W-:Y:S01]  /*89c0*/  SHF.L.U32 R24, R7, R24, RZ ;  /* 0x0000001807187219 */ /* 0x000fe200000006ff */
[----:B------:R-:W0:Y:S01]  /*89d0*/  LDC R25, c[0x0][0x638] ;  /* 0x00018e00ff197b82 */ /* 0x000e220000000800 */
[----:B------:R-:W-:-:S07]  /*89e0*/  LOP3.LUT R19, RZ, R5, RZ, 0x33, !PT ;  /* 0x00000005ff137212 */ /* 0x000fce00078e33ff */
[----:B------:R-:W0:Y:S01]  /*89f0*/  LDC R28, c[0x0][0x610] ;  /* 0x00018400ff1c7b82 */ /* 0x000e220000000800 */
[----:B----4-:R-:W-:Y:S05]  /*8a00*/  @!P0 BRA `(.L_x_298) ;  /* 0x0000000000288947 */ /* 0x010fea0003800000 */
[----:B---3--:R-:W3:Y:S02]  /*8a10*/  LDC R0, c[0x0][0x64c] ;  /* 0x00019300ff007b82 */ /* 0x008ee40000000800 */
[----:B---3--:R-:W-:-:S05]  /*8a20*/  IADD3 R7, P0, R13, R0, RZ ;  /* 0x000000000d077210 */ /* 0x008fca0007f1e0ff */
        /* <DEDUP_REMOVED lines=8> */
.L_x_298:
[----:B------:R-:W4:Y:S01]  /*8ab0*/  LDC R4, c[0x0][0x65c] ;  /* 0x00019700ff047b82 */ /* 0x000f220000000800 */
[----:B--23--:R-:W-:Y:S01]  /*8ac0*/  SHF.R.U64 R0, R2, R21, R3 ;  /* 0x0000001502007219 */ /* 0x00cfe20000001203 */
[----:B-1----:R-:W-:Y:S01]  /*8ad0*/  VIADD R3, R14, 0xffffffff ;  /* 0xffffffff0e037836 */ /* 0x002fe20000000000 */
[----:B------:R-:W-:Y:S01]  /*8ae0*/  LOP3.LUT R19, R8, R19, RZ, 0xc0, !PT ;  /* 0x0000001308137212 */ /* 0x000fe200078ec0ff */
[----:B------:R-:W-:Y:S02]  /*8af0*/  IMAD.MOV R12, RZ, RZ, -R12 ;  /* 0x000000ffff0c7224 */ /* 0x000fe400078e0a0c */
[----:B------:R-:W-:Y:S01]  /*8b00*/  IMAD.MOV R2, RZ, RZ, -R0 ;  /* 0x000000ffff027224 */ /* 0x000fe200078e0a00 */
[----:B------:R-:W-:Y:S01]  /*8b10*/  LOP3.LUT R3, R10, R3, RZ, 0xc0, !PT ;  /* 0x000000030a037212 */ /* 0x000fe200078ec0ff */
[----:B------:R-:W-:Y:S02]  /*8b20*/  IMAD R19, R24, R0, R19 ;  /* 0x0000000018137224 */ /* 0x000fe400078e0213 */
[----:B0-----:R-:W-:-:S04]  /*8b30*/  IMAD R0, R2, R25, R13 ;  /* 0x0000001902007224 */ /* 0x001fc800078e020d */
[----:B------:R-:W-:Y:S01]  /*8b40*/  IMAD R2, R0, R14, R3 ;  /* 0x0000000e00027224 */ /* 0x000fe200078e0203 */
[----:B----4-:R-:W-:Y:S01]  /*8b50*/  ISETP.NE.AND P0, PT, R4, 0x1, PT ;  /* 0x000000010400780c */ /* 0x010fe20003f05270 */
[----:B------:R-:W-:-:S05]  /*8b60*/  IMAD.MOV.U32 R4, RZ, RZ, 0x1 ;  /* 0x00000001ff047424 */ /* 0x000fca00078e00ff */
[----:B------:R-:W-:-:S07]  /*8b70*/  PRMT R0, R4, 0x7610, R0 ;  /* 0x0000761004007816 */ /* 0x000fce0000000000 */
[----:B------:R-:W-:-:S04]  /*8b80*/  @P0 IMAD R22, R15, R12, R20 ;  /* 0x0000000c0f160224 */ /* 0x000fc800078e0214 */
[----:B------:R-:W-:-:S05]  /*8b90*/  IMAD R19, R19, R28, R22 ;  /* 0x0000001c13137224 */ /* 0x000fca00078e0216 */
[----:B------:R-:W-:Y:S02]  /*8ba0*/  SEL R22, R2, R19, !P0 ;  /* 0x0000001302167207 */ /* 0x000fe40004000000 */
[----:B------:R-:W-:Y:S01]  /*8bb0*/  SEL R19, R19, R2, !P0 ;  /* 0x0000000213137207 */ /* 0x000fe20004000000 */
[----:B------:R-:W-:-:S07]  /*8bc0*/  IMAD.MOV.U32 R2, RZ, RZ, R11 ;  /* 0x000000ffff027224 */ /* 0x000fce00078e000b */
.L_x_296:
[----:B------:R-:W-:Y:S02]  /*8bd0*/  LOP3.LUT P0, RZ, R0, 0xff, RZ, 0xc0, !PT ;  /* 0x000000ff00ff7812 */ /* 0x000fe4000780c0ff */
[----:B------:R-:W-:-:S11]  /*8be0*/  LOP3.LUT R165, R165, 0x1, RZ, 0x3c, !PT ;  /* 0x00000001a5a57812 */ /* 0x000fd600078e3cff */
[----:B------:R-:W-:Y:S05]  /*8bf0*/  @P0 BRA `(.L_x_299) ;  /* 0xffffff8c00440947 */ /* 0x000fea000383ffff */
[----:B------:R-:W-:Y:S05]  /*8c00*/  EXIT ;  /* 0x000000000000794d */ /* 0x000fea0003800000 */
.L_x_18:
[----:B------:R-:W-:-:S08]  /*8c10*/  ISETP.NE.AND P0, PT, R5, RZ, PT ;  /* 0x000000ff0500720c */ /* 0x000fd00003f05270 */
[----:B0-----:R-:W0:-:S00]  /*8c20*/  USETMAXREG.DEALLOC.CTAPOOL 0x28 ;  /* 0x00000028000079c8 */ /* 0x001e0000080e0500 */
[----:B------:R-:W-:Y:S05]  /*8c30*/  @P0 EXIT ;  /* 0x000000000000094d */ /* 0x000fea0003800000 */
[----:B0-----:R-:W-:Y:S01]  /*8c40*/  LOP3.LUT P0, RZ, R8, 0xff, RZ, 0xc0, !PT ;  /* 0x000000ff08ff7812 */ /* 0x001fe2000780c0ff */
[----:B------:R-:W-:Y:S02]  /*8c50*/  IMAD.MOV.U32 R0, RZ, RZ, 0x1 ;  /* 0x00000001ff007424 */ /* 0x000fe400078e00ff */
[----:B------:R-:W-:-:S10]  /*8c60*/  IMAD.MOV.U32 R8, RZ, RZ, RZ ;  /* 0x000000ffff087224 */ /* 0x000fd400078e00ff */
[----:B------:R-:W-:Y:S05]  /*8c70*/  @!P0 BRA `(.L_x_300) ;  /* 0x0000000c00408947 */ /* 0x000fea0003800000 */
[----:B------:R-:W0:Y:S01]  /*8c80*/  S2R R10, SR_CgaCtaId ;  /* 0x00000000000a7919 */ /* 0x000e220000008800 */
[----:B------:R-:W-:Y:S01]  /*8c90*/  LOP3.LUT P0, RZ, R4, 0x1f, RZ, 0xc0, !PT ;  /* 0x0000001f04ff7812 */ /* 0x000fe2000780c0ff */
[----:B------:R-:W-:Y:S01]  /*8ca0*/  ULDC UR5, c[0x0][0x658] ;  /* 0x0001960000057ab9 */ /* 0x000fe20000000800 */
[C---:B------:R-:W-:Y:S01]  /*8cb0*/  ISETP.NE.AND P2, PT, R3.reuse, RZ, PT ;  /* 0x000000ff0300720c */ /* 0x040fe20003f45270 */
[----:B------:R-:W-:Y:S01]  /*8cc0*/  UMOV UR6, 0xffffffff ;  /* 0xffffffff00067882 */ /* 0x000fe20000000000 */
[----:B------:R-:W-:Y:S01]  /*8cd0*/  ISETP.NE.OR P0, PT, R3, RZ, !P0 ;  /* 0x000000ff0300720c */ /* 0x000fe20004705670 */
[----:B------:R-:W-:Y:S01]  /*8ce0*/  BSSY B0, `(.L_x_300) ;  /* 0x00000c9000007945 */ /* 0x000fe20003800000 */
[----:B------:R-:W-:Y:S01]  /*8cf0*/  USHF.L.U32 UR6, UR6, UR5, URZ ;  /* 0x0000000506067299 */ /* 0x000fe2000800063f */
[----:B------:R-:W-:Y:S01]  /*8d00*/  IMAD.MOV.U32 R9, RZ, RZ, 0x1 ;  /* 0x00000001ff097424 */ /* 0x000fe200078e00ff */
[----:B------:R-:W-:Y:S01]  /*8d10*/  LOP3.LUT R6, R16, 0x2, RZ, 0xfc, !PT ;  /* 0x0000000210067812 */ /* 0x000fe200078efcff */
[----:B------:R-:W-:Y:S01]  /*8d20*/  IMAD.MOV.U32 R0, RZ, RZ, 0x1 ;  /* 0x00000001ff007424 */ /* 0x000fe200078e00ff */
[----:B------:R-:W-:Y:S01]  /*8d30*/  ULDC UR4, c[0x0][0x600] ;  /* 0x0001800000047ab9 */ /* 0x000fe20000000800 */
[----:B------:R-:W-:Y:S01]  /*8d40*/  IMAD.MOV.U32 R8, RZ, RZ, RZ ;  /* 0x000000ffff087224 */ /* 0x000fe200078e00ff */
[----:B------:R-:W-:Y:S01]  /*8d50*/  UMOV UR7, 0x1 ;  /* 0x0000000100077882 */ /* 0x000fe20000000000 */
[----:B------:R-:W-:-:S02]  /*8d60*/  UIADD3 UR19, UR40, 0x1, URZ ;  /* 0x0000000128137890 */ /* 0x000fc4000fffe03f */
[----:B------:R-:W-:Y:S02]  /*8d70*/  UIADD3 UR15, UR4, -0x1, URZ ;  /* 0xffffffff040f7890 */ /* 0x000fe4000fffe03f */
[----:B------:R-:W-:Y:S02]  /*8d80*/  USHF.L.U32 UR17, UR7, UR5, URZ ;  /* 0x0000000507117299 */ /* 0x000fe4000800063f */
[----:B------:R-:W-:Y:S01]  /*8d90*/  ULOP3.LUT UR16, URZ, UR6, URZ, 0x33, !UPT ;  /* 0x000000063f107292 */ /* 0x000fe2000f8e333f */
[----:B------:R-:W-:Y:S01]  /*8da0*/  ULDC.64 UR20, c[0x0][0x198] ;  /* 0x0000660000147ab9 */ /* 0x000fe20000000a00 */
[C---:B0-----:R-:W-:Y:S02]  /*8db0*/  IMAD.SHL.U32 R3, R10.reuse, 0x800, RZ ;  /* 0x000008000a037824 */ /* 0x041fe400078e00ff */
[----:B------:R-:W-:-:S03]  /*8dc0*/  IMAD.SHL.U32 R10, R10, 0x40, RZ ;  /* 0x000000400a0a7824 */ /* 0x000fc600078e00ff */
[----:B------:R-:W-:Y:S02]  /*8dd0*/  LOP3.LUT R3, R3, 0x1800, RZ, 0xc0, !PT ;  /* 0x0000180003037812 */ /* 0x000fe400078ec0ff */
[----:B------:R-:W-:-:S03]  /*8de0*/  LOP3.LUT R10, R10, 0xc0, RZ, 0xc0, !PT ;  /* 0x000000c00a0a7812 */ /* 0x000fc600078ec0ff */
[----:B------:R-:W-:-:S07]  /*8df0*/  VIADD R7, R3, 0xb280 ;  /* 0x0000b28003077836 */ /* 0x000fce0000000000 */
.L_x_312:
[----:B------:R-:W-:-:S03]  /*8e00*/  UMOV UR4, 0xffffffff ;  /* 0xffffffff00047882 */ /* 0x000fc60000000000 */
[----:B------:R-:W-:Y:S05]  /*8e10*/  BRA.DIV UR4, `(.L_x_301) ;  /* 0x0000001a04747947 */ /* 0x000fea000b800000 */
[----:B------:R-:W-:-:S13]  /*8e20*/  ELECT P6, URZ, PT ;  /* 0x00000000003f782f */ /* 0x000fda00038c0000 */
.L_x_343:
[----:B------:R-:W0:Y:S01]  /*8e30*/  LDC R3, c[0x0][0x28c] ;  /* 0x0000a300ff037b82 */ /* 0x000e220000000800 */
[----:B------:R-:W-:Y:S01]  /*8e40*/  BSSY B1, `(.L_x_302) ;  /* 0x0000039000017945 */ /* 0x000fe20003800000 */
[----:B0-----:R-:W-:-:S13]  /*8e50*/  ISETP.LT.OR P6, PT, R3, 0x1, !P6 ;  /* 0x000000010300780c */ /* 0x001fda00077c1670 */
[----:B------:R-:W-:Y:S05]  /*8e60*/  @P6 BRA `(.L_x_303) ;  /* 0x0000000000d86947 */ /* 0x000fea0003800000 */
[----:B------:R-:W-:Y:S02]  /*8e70*/  IMAD.SHL.U32 R19, R19, 0x40, RZ ;  /* 0x0000004013137824 */ /* 0x000fe400078e00ff */
[----:B------:R-:W-:Y:S02]  /*8e80*/  IMAD R22, R22, 0x100, R10 ;  /* 0x0000010016167824 */ /* 0x000fe400078e020a */
[----:B------:R-:W-:Y:S02]  /*8e90*/  IMAD.MOV.U32 R14, RZ, RZ, RZ ;  /* 0x000000ffff0e7224 */ /* 0x000fe400078e00ff */
[----:B------:R-:W-:Y:S02]  /*8ea0*/  IMAD.U32 R15, RZ, RZ, UR19 ;  /* 0x00000013ff0f7e24 */ /* 0x000fe4000f8e00ff */
[----:B------:R-:W-:Y:S02]  /*8eb0*/  IMAD.MOV.U32 R3, RZ, RZ, R0 ;  /* 0x000000ffff037224 */ /* 0x000fe400078e0000 */
[----:B------:R-:W-:-:S07]  /*8ec0*/  IMAD.MOV.U32 R4, RZ, RZ, R8 ;  /* 0x000000ffff047224 */ /* 0x000fce00078e0008 */
.L_x_307:
[----:B------:R-:W0:Y:S01]  /*8ed0*/  S2R R12, SR_CgaCtaId ;  /* 0x00000000000c7919 */ /* 0x000e220000008800 */
[----:B------:R-:W-:Y:S01]  /*8ee0*/  MOV R5, 0x400 ;  /* 0x0000040000057802 */ /* 0x000fe20000000f00 */
[----:B------:R-:W1:Y:S03]  /*8ef0*/  @!P2 LDC R11, c[0x0][0x500] ;  /* 0x00014000ff0bab82 */ /* 0x000e660000000800 */
[----:B0-----:R-:W-:Y:S02]  /*8f00*/  LEA R13, R12, R5, 0x18 ;  /* 0x000000050c0d7211 */ /* 0x001fe400078ec0ff */
[----:B------:R-:W-:-:S03]  /*8f10*/  SHF.L.U32 R5, R3, 0x1f, RZ ;  /* 0x0000001f03057819 */ /* 0x000fc600000006ff */
[----:B------:R-:W-:-:S04]  /*8f20*/  IMAD R12, R4, 0x8, R13 ;  /* 0x00000008040c7824 */ /* 0x000fc800078e020d */
[----:B------:R-:W0:Y:S02]  /*8f30*/  SYNCS.PHASECHK.TRANS64.TRYWAIT P1, [R12+URZ+0xb0], R5 ;  /* 0x0000b0050c0075a7 */ /* 0x000e24000802017f */
[----:B01----:R-:W-:Y:S05]  /*8f40*/  @!P1 BRA `(.L_x_304) ;  /* 0x0000001800489947 */ /* 0x003fea0003800000 */
.L_x_344:
[----:B0-----:R-:W-:Y:S01]  /*8f50*/  PRMT R5, R6, 0x9910, RZ ;  /* 0x0000991006057816 */ /* 0x001fe200000000ff */
[----:B------:R0:W-:Y:S03]  /*8f60*/  @!P2 SYNCS.ARRIVE.TRANS64 RZ, [R12+URZ], R11 ;  /* 0x0000000b0cffa9a7 */ /* 0x0001e6000800003f */
[----:B------:R-:W-:-:S13]  /*8f70*/  ISETP.NE.AND P1, PT, R5, 0x2, PT ;  /* 0x000000020500780c */ /* 0x000fda0003f25270 */
[----:B0-----:R-:W-:Y:S05]  /*8f80*/  @P1 BRA `(.L_x_305) ;  /* 0x0000000000041947 */ /* 0x001fea0003800000 */
[----:B------:R-:W-:Y:S01]  /*8f90*/  BPT.TRAP 0x1 ;  /* 0x000000040000795c */ /* 0x000fe20000300000 */
.L_x_305:
[----:B------:R-:W-:Y:S05]  /*8fa0*/  @P0 BRA `(.L_x_306) ;  /* 0x0000000000040947 */ /* 0x000fea0003800000 */
[----:B------:R-:W-:Y:S01]  /*8fb0*/  BPT.TRAP 0x1 ;  /* 0x000000040000795c */ /* 0x000fe20000300000 */
.L_x_306:
[----:B------:R-:W-:Y:S01]  /*8fc0*/  R2UR UR13, R13 ;  /* 0x000000000d0d72ca */ /* 0x000fe200000e0000 */
[----:B------:R-:W-:Y:S01]  /*8fd0*/  IMAD R13, R4, 0x800, R13 ;  /* 0x00000800040d7824 */ /* 0x000fe200078e020d */
[----:B------:R-:W-:Y:S01]  /*8fe0*/  R2UR UR9, R12 ;  /* 0x000000000c0972ca */ /* 0x000fe200000e0000 */
[C---:B------:R-:W-:Y:S01]  /*8ff0*/  IMAD R5, R4.reuse, 0x2000, R7 ;  /* 0x0000200004057824 */ /* 0x040fe200078e0207 */
[----:B------:R-:W-:Y:S01]  /*9000*/  UIADD3 UR4, UP0, UR20, 0xf0, URZ ;  /* 0x000000f014047890 */ /* 0x000fe2000ff1e03f */
[----:B------:R-:W-:Y:S01]  /*9010*/  VIADD R15, R15, 0xffffffff ;  /* 0xffffffff0f0f7836 */ /* 0x000fe20000000000 */
[----:B------:R-:W-:Y:S01]  /*9020*/  R2UR UR5, R13 ;  /* 0x000000000d0572ca */ /* 0x000fe200000e0000 */
[----:B------:R-:W-:Y:S01]  /*9030*/  UIADD3 UR22, UP1, UR20, 0x1f0, URZ ;  /* 0x000001f014167890 */ /* 0x000fe2000ff3e03f */
[----:B------:R-:W-:Y:S01]  /*9040*/  R2UR UR8, R5 ;  /* 0x00000000050872ca */ /* 0x000fe200000e0000 */
[----:B------:R-:W-:Y:S01]  /*9050*/  VIADD R4, R4, 0x1 ;  /* 0x0000000104047836 */ /* 0x000fe20000000000 */
[----:B------:R-:W-:Y:S01]  /*9060*/  R2UR UR11, R19 ;  /* 0x00000000130b72ca */ /* 0x000fe200000e0000 */
[----:B------:R-:W-:Y:S01]  /*9070*/  UIADD3.X UR23, URZ, UR21, URZ, UP1, !UPT ;  /* 0x000000153f177290 */ /* 0x000fe20008ffe43f */
[----:B------:R-:W-:Y:S01]  /*9080*/  R2UR UR10, R14 ;  /* 0x000000000e0a72ca */ /* 0x000fe200000e0000 */
[----:B------:R-:W-:Y:S01]  /*9090*/  UMOV UR6, 0x0 ;  /* 0x0000000000067882 */ /* 0x000fe20000000000 */
[----:B------:R-:W-:Y:S01]  /*90a0*/  R2UR UR12, R2 ;  /* 0x00000000020c72ca */ /* 0x000fe200000e0000 */
[----:B------:R-:W-:Y:S01]  /*90b0*/  UMOV UR7, 0x10000000 ;  /* 0x1000000000077882 */ /* 0x000fe20000000000 */
[----:B------:R-:W-:Y:S01]  /*90c0*/  R2UR UR18, R22 ;  /* 0x00000000161272ca */ /* 0x000fe200000e0000 */
[----:B------:R-:W-:Y:S01]  /*90d0*/  UMOV UR24, 0xf0000 ;  /* 0x000f000000187882 */ /* 0x000fe20000000000 */
[----:B------:R-:W-:Y:S01]  /*90e0*/  ISETP.GT.AND P3, PT, R15, 0x1, PT ;  /* 0x000000010f00780c */ /* 0x000fe20003f64270 */
[----:B------:R-:W-:Y:S01]  /*90f0*/  UIADD3 UR14, UR5, 0x280, URZ ;  /* 0x00000280050e7890 */ /* 0x000fe2000fffe03f */
[----:B------:R-:W-:Y:S01]  /*9100*/  ISETP.NE.AND P1, PT, R4, 0x16, PT ;  /* 0x000000160400780c */ /* 0x000fe20003f25270 */
[----:B------:R-:W-:Y:S01]  /*9110*/  UIADD3.X UR5, URZ, UR21, URZ, UP0, !UPT ;  /* 0x000000153f057290 */ /* 0x000fe200087fe43f */
[----:B------:R-:W-:Y:S01]  /*9120*/  VIADD R14, R14, 0x20 ;  /* 0x000000200e0e7836 */ /* 0x000fe20000000000 */
[----:B------:R-:W-:Y:S01]  /*9130*/  UIADD3 UR13, UR13, UR8, URZ ;  /* 0x000000080d0d7290 */ /* 0x000fe2000fffe03f */
[----:B------:R-:W-:-:S02]  /*9140*/  SEL R12, RZ, 0x1, P1 ;  /* 0x00000001ff0c7807 */ /* 0x000fc40000800000 */
[----:B------:R-:W-:Y:S01]  /*9150*/  UMOV UR8, UR14 ;  /* 0x0000000e00087c82 */ /* 0x000fe20008000000 */
[----:B------:R-:W-:Y:S02]  /*9160*/  SEL R4, R4, RZ, P1 ;  /* 0x000000ff04047207 */ /* 0x000fe40000800000 */
[----:B------:R-:W-:Y:S01]  /*9170*/  LOP3.LUT R3, R3, R12, RZ, 0x3c, !PT ;  /* 0x0000000c03037212 */ /* 0x000fe200078e3cff */
[----:B------:R0:W-:Y:S02]  /*9180*/  UTMALDG.3D [UR8], [UR4], desc[UR6] ;  /* 0x00000608040075b4 */ /* 0x0001e40008011000 */
[----:B0-----:R-:W-:Y:S01]  /*9190*/  UMOV UR11, UR18 ;  /* 0x00000012000b7c82 */ /* 0x001fe20008000000 */
[----:B------:R-:W-:Y:S02]  /*91a0*/  UMOV UR8, UR13 ;  /* 0x0000000d00087c82 */ /* 0x000fe40008000000 */
[----:B------:R0:W-:Y:S02]  /*91b0*/  UTMALDG.3D.MULTICAST [UR8], [UR22], UR24, desc[UR6] ;  /* 0x00000608160073b4 */ /* 0x0001e40008011818 */
[----:B0-----:R-:W-:Y:S05]  /*91c0*/  @P3 BRA `(.L_x_307) ;  /* 0xfffffffc00403947 */ /* 0x001fea000383ffff */
.L_x_303:
[----:B------:R-:W-:Y:S05]  /*91d0*/  BSYNC B1 ;  /* 0x0000000000017941 */ /* 0x000fea0003800000 */
.L_x_302:
[----:B------:R-:W2:Y:S01]  /*91e0*/  LDL.64 R12, [R1] ;  /* 0x00000000010c7983 */ /* 0x000ea20000100a00 */
[----:B------:R-:W-:Y:S01]  /*91f0*/  LOP3.LUT P4, RZ, R9, 0xff, RZ, 0xc0, !PT ;  /* 0x000000ff09ff7812 */ /* 0x000fe2000788c0ff */
[----:B------:R-:W-:Y:S01]  /*9200*/  VIADD R8, R8, UR40 ;  /* 0x0000002808087c36 */ /* 0x000fe20008000000 */
[----:B------:R-:W-:Y:S01]  /*9210*/  ULDC.64 UR4, c[0x0][0x650] ;  /* 0x0001940000047ab9 */ /* 0x000fe20000000a00 */
[----:B------:R-:W-:Y:S01]  /*9220*/  IMAD.U32 R5, RZ, RZ, UR40 ;  /* 0x00000028ff057e24 */ /* 0x000fe2000f8e00ff */
[----:B------:R-:W-:Y:S01]  /*9230*/  UISETP.GE.U32.AND UP0, UPT, UR40, 0x16, UPT ;  /* 0x000000162800788c */ /* 0x000fe2000bf06070 */
[----:B------:R-:W-:Y:S01]  /*9240*/  BSSY B1, `(.L_x_308) ;  /* 0x0000070000017945 */ /* 0x000fe20003800000 */
[----:B------:R-:W-:Y:S01]  /*9250*/  ISETP.GT.U32.AND P1, PT, R8, 0x15, PT ;  /* 0x000000150800780c */ /* 0x000fe20003f24070 */
[----:B------:R-:W-:Y:S01]  /*9260*/  IMAD.MOV.U32 R19, RZ, RZ, -0x1 ;  /* 0xffffffffff137424 */ /* 0x000fe200078e00ff */
[----:B------:R-:W-:Y:S01]  /*9270*/  PRMT R9, RZ, 0x7610, R9 ;  /* 0x00007610ff097816 */ /* 0x000fe20000000009 */
[----:B------:R-:W-:Y:S01]  /*9280*/  IMAD.MOV.U32 R22, RZ, RZ, -0x1 ;  /* 0xffffffffff167424 */ /* 0x000fe200078e00ff */
[----:B------:R-:W-:-:S02]  /*9290*/  ISETP.LT.U32.AND P1, PT, R5, 0x16, P1 ;  /* 0x000000160500780c */ /* 0x000fc40000f21070 */
[----:B------:R-:W-:Y:S01]  /*92a0*/  PLOP3.LUT P3, PT, PT, PT, UP0, 0x80, 0x0 ;  /* 0x000000000000781c */ /* 0x000fe20003f6f008 */
[----:B------:R-:W0:Y:S01]  /*92b0*/  @P4 S2R R3, SR_CgaCtaId ;  /* 0x0000000000034919 */ /* 0x000e220000008800 */
[----:B------:R-:W-:-:S04]  /*92c0*/  @P4 MOV R2, 0x400 ;  /* 0x0000040000024802 */ /* 0x000fc80000000f00 */
[----:B0-----:R-:W-:Y:S01]  /*92d0*/  @P4 LEA R4, R3, R2, 0x18 ;  /* 0x0000000203044211 */ /* 0x001fe200078ec0ff */
[----:B------:R-:W-:-:S03]  /*92e0*/  IMAD.WIDE.U32 R2, R8, -0x45d1745d, RZ ;  /* 0xba2e8ba308027825 */ /* 0x000fc600078e00ff */
[----:B------:R0:W-:Y:S01]  /*92f0*/  @P4 SYNCS.ARRIVE.TRANS64.A1T0 RZ, [R4+URZ+0x198], RZ ;  /* 0x000198ff04ff49a7 */ /* 0x0001e2000810003f */
[----:B------:R-:W-:Y:S01]  /*9300*/  IMAD.MOV.U32 R2, RZ, RZ, -0x1 ;  /* 0xffffffffff027424 */ /* 0x000fe200078e00ff */
[----:B------:R-:W-:Y:S02]  /*9310*/  SHF.R.U32.HI R5, RZ, 0x4, R3 ;  /* 0x00000004ff057819 */ /* 0x000fe40000011603 */
[----:B------:R-:W-:-:S03]  /*9320*/  SEL R3, RZ, 0x1, !P1 ;  /* 0x00000001ff037807 */ /* 0x000fc60004800000 */
[----:B------:R-:W-:Y:S01]  /*9330*/  IMAD R8, R5, -0x16, R8 ;  /* 0xffffffea05087824 */ /* 0x000fe200078e0208 */
[----:B------:R-:W-:Y:S02]  /*9340*/  LOP3.LUT R0, R0, R3, RZ, 0x3c, !PT ;  /* 0x0000000300007212 */ /* 0x000fe400078e3cff */
[----:B------:R-:W-:Y:S02]  /*9350*/  PRMT R3, RZ, 0x7610, R3 ;  /* 0x00007610ff037816 */ /* 0x000fe40000000003 */
[----:B------:R-:W-:Y:S02]  /*9360*/  @P3 LOP3.LUT R0, R0, 0x1, R5, 0x78, !PT ;  /* 0x0000000100003812 */ /* 0x000fe400078e7805 */
[----:B--2---:R-:W-:-:S04]  /*9370*/  IADD3 R18, P4, R18, R12, RZ ;  /* 0x0000000c12127210 */ /* 0x004fc80007f9e0ff */
[----:B------:R-:W-:Y:S01]  /*9380*/  ISETP.GE.U32.AND P1, PT, R18, UR4, PT ;  /* 0x0000000412007c0c */ /* 0x000fe2000bf26070 */
[----:B------:R-:W-:-:S05]  /*9390*/  IMAD.X R17, R17, 0x1, R23, P4 ;  /* 0x0000000111117824 */ /* 0x000fca00020e0617 */
[----:B------:R-:W-:-:S13]  /*93a0*/  ISETP.GE.U32.AND.EX P1, PT, R17, UR5, PT, P1 ;  /* 0x0000000511007c0c */ /* 0x000fda000bf26110 */
[----:B0-----:R-:W-:Y:S05]  /*93b0*/  @P1 BRA `(.L_x_309) ;  /* 0x0000000400601947 */ /* 0x001fea0003800000 */
[----:B------:R-:W0:Y:S01]  /*93c0*/  S2R R12, SR_CTAID.X ;  /* 0x00000000000c7919 */ /* 0x000e220000002500 */
[----:B------:R-:W-:Y:S01]  /*93d0*/  ULDC.64 UR4, c[0x0][0x628] ;  /* 0x00018a0000047ab9 */ /* 0x000fe20000000a00 */
[----:B------:R-:W-:Y:S01]  /*93e0*/  ULDC UR7, c[0x0][0x630] ;  /* 0x00018c0000077ab9 */ /* 0x000fe20000000800 */
[----:B------:R-:W-:Y:S01]  /*93f0*/  ISETP.NE.U32.AND P1, PT, RZ, UR4, PT ;  /* 0x00000004ff007c0c */ /* 0x000fe2000bf25070 */
[----:B------:R-:W1:Y:S01]  /*9400*/  S2R R13, SR_CTAID.Y ;  /* 0x00000000000d7919 */ /* 0x000e620000002600 */
[----:B------:R-:W-:Y:S01]  /*9410*/  ULDC UR8, c[0x0][0x150] ;  /* 0x0000540000087ab9 */ /* 0x000fe20000000800 */
[----:B------:R-:W-:Y:S01]  /*9420*/  IMAD.MOV.U32 R2, RZ, RZ, R18 ;  /* 0x000000ffff027224 */ /* 0x000fe200078e0012 */
[----:B------:R-:W-:Y:S01]  /*9430*/  ISETP.NE.AND.EX P1, PT, RZ, UR5, PT, P1 ;  /* 0x00000005ff007c0c */ /* 0x000fe2000bf25310 */
[----:B------:R-:W-:Y:S01]  /*9440*/  IMAD.MOV.U32 R3, RZ, RZ, R17 ;  /* 0x000000ffff037224 */ /* 0x000fe200078e0011 */
[----:B0-----:R-:W-:-:S11]  /*9450*/  I2FP.F32.U32 R14, R12 ;  /* 0x0000000c000e7245 */ /* 0x001fd60000201000 */
[----:B------:R-:W-:Y:S05]  /*9460*/  @!P1 BRA `(.L_x_310) ;  /* 0x0000000000289947 */ /* 0x000fea0003800000 */
[----:B------:R-:W-:Y:S02]  /*9470*/  ULDC UR6, c[0x0][0x634] ;  /* 0x00018d0000067ab9 */ /* 0x000fe40000000800 */
[----:B------:R-:W-:-:S05]  /*9480*/  IADD3 R3, P1, R18, UR6, RZ ;  /* 0x0000000612037c10 */ /* 0x000fca000ff3e0ff */
[----:B------:R-:W-:-:S04]  /*9490*/  IMAD.X R11, RZ, RZ, R17, P1 ;  /* 0x000000ffff0b7224 */ /* 0x000fc800008e0611 */
[----:B------:R-:W-:-:S04]  /*94a0*/  IMAD.WIDE.U32 R4, R11, UR4, RZ ;  /* 0x000000040b047c25 */ /* 0x000fc8000f8e00ff */
[----:B------:R-:W-:-:S04]  /*94b0*/  IMAD.WIDE.U32 R4, P1, R3, UR5, R4 ;  /* 0x0000000503047c25 */ /* 0x000fc8000f820004 */
[----:B------:R-:W-:-:S04]  /*94c0*/  IMAD.WIDE.U32 R2, R3, UR4, RZ ;  /* 0x0000000403027c25 */ /* 0x000fc8000f8e00ff */
[----:B------:R-:W-:Y:S01]  /*94d0*/  IMAD.MOV.U32 R2, RZ, RZ, R5 ;  /* 0x000000ffff027224 */ /* 0x000fe200078e0005 */
[----:B------:R-:W-:Y:S01]  /*94e0*/  IADD3 RZ, P3, R3, R4, RZ ;  /* 0x0000000403ff7210 */ /* 0x000fe20007f7e0ff */
[----:B------:R-:W-:-:S04]  /*94f0*/  IMAD.X R3, RZ, RZ, RZ, P1 ;  /* 0x000000ffff037224 */ /* 0x000fc800008e06ff */
[----:B------:R-:W-:-:S08]  /*9500*/  IMAD.WIDE.U32.X R2, R11, UR5, R2, P3 ;  /* 0x000000050b027c25 */ /* 0x000fd000098e0402 */
.L_x_310:
[----:B------:R-:W0:Y:S01]  /*9510*/  LDC R21, c[0x0][0x65c] ;  /* 0x00019700ff157b82 */ /* 0x000e220000000800 */
[--C-:B------:R-:W-:Y:S01]  /*9520*/  SHF.R.U64 R11, R2, UR7, R3.reuse ;  /* 0x00000007020b7c19 */ /* 0x100fe20008001203 */
[----:B------:R-:W-:Y:S01]  /*9530*/  FMUL R14, R14, UR8 ;  /* 0x000000080e0e7c20 */ /* 0x000fe20008400000 */
[----:B------:R-:W-:Y:S01]  /*9540*/  SHF.R.U32.HI R2, RZ, UR7, R3 ;  /* 0x00000007ff027c19 */ /* 0x000fe20008011603 */
[----:B------:R-:W-:Y:S01]  /*9550*/  ULDC UR6, c[0x0][0x154] ;  /* 0x0000550000067ab9 */ /* 0x000fe20000000800 */
[----:B------:R-:W-:Y:S01]  /*9560*/  IADD3 R15, P1, RZ, -R11, RZ ;  /* 0x8000000bff0f7210 */ /* 0x000fe20007f3e0ff */
[----:B------:R-:W-:Y:S01]  /*9570*/  ULDC.64 UR4, c[0x0][0x620] ;  /* 0x0001880000047ab9 */ /* 0x000fe20000000a00 */
[----:B-1----:R-:W-:Y:S01]  /*9580*/  I2FP.F32.U32 R3, R13 ;  /* 0x0000000d00037245 */ /* 0x002fe20000201000 */
[----:B------:R-:W1:Y:S01]  /*9590*/  LDC R19, c[0x0][0x144] ;  /* 0x00005100ff137b82 */ /* 0x000e620000000800 */
[----:B------:R-:W2:Y:S01]  /*95a0*/  F2I.U32.TRUNC.NTZ R14, R14 ;  /* 0x0000000e000e7305 */ /* 0x000ea2000020f000 */
[----:B------:R-:W-:-:S02]  /*95b0*/  IMAD.X R2, RZ, RZ, ~R2, P1 ;  /* 0x000000ffff027224 */ /* 0x000fc400008e0e02 */
[----:B------:R-:W-:Y:S01]  /*95c0*/  FMUL R4, R3, UR6 ;  /* 0x0000000603047c20 */ /* 0x000fe20008400000 */
[----:B------:R-:W-:Y:S01]  /*95d0*/  IMAD.MOV.U32 R3, RZ, RZ, R17 ;  /* 0x000000ffff037224 */ /* 0x000fe200078e0011 */
[----:B------:R-:W-:Y:S01]  /*95e0*/  ULDC.64 UR6, c[0x0][0x640] ;  /* 0x0001900000067ab9 */ /* 0x000fe20000000a00 */
[----:B------:R-:W-:Y:S01]  /*95f0*/  IMAD R2, R2, UR4, RZ ;  /* 0x0000000402027c24 */ /* 0x000fe2000f8e02ff */
[----:B------:R-:W3:Y:S01]  /*9600*/  LDC R20, c[0x0][0x148] ;  /* 0x00005200ff147b82 */ /* 0x000ee20000000800 */
[----:B------:R-:W-:Y:S01]  /*9610*/  ISETP.NE.U32.AND P1, PT, RZ, UR6, PT ;  /* 0x00000006ff007c0c */ /* 0x000fe2000bf25070 */
[----:B------:R-:W4:Y:S01]  /*9620*/  F2I.U32.TRUNC.NTZ R4, R4 ;  /* 0x0000000400047305 */ /* 0x000f22000020f000 */
[----:B------:R-:W-:Y:S02]  /*9630*/  IMAD R5, R15, UR5, R2 ;  /* 0x000000050f057c24 */ /* 0x000fe4000f8e0202 */
[----:B------:R-:W-:Y:S01]  /*9640*/  IMAD.MOV.U32 R2, RZ, RZ, R18 ;  /* 0x000000ffff027224 */ /* 0x000fe200078e0012 */
[----:B------:R-:W-:-:S02]  /*9650*/  ISETP.NE.AND.EX P1, PT, RZ, UR7, PT, P1 ;  /* 0x00000007ff007c0c */ /* 0x000fc4000bf25310 */
[----:B0-----:R-:W-:Y:S01]  /*9660*/  ISETP.NE.AND P4, PT, R21, 0x1, PT ;  /* 0x000000011500780c */ /* 0x001fe20003f85270 */
[----:B------:R-:W-:Y:S01]  /*9670*/  IMAD.WIDE.U32 R2, R15, UR4, R2 ;  /* 0x000000040f027c25 */ /* 0x000fe2000f8e0002 */
[----:B------:R-:W-:-:S03]  /*9680*/  ULDC UR4, c[0x0][0x618] ;  /* 0x0001860000047ab9 */ /* 0x000fc60000000800 */
[----:B--2---:R-:W-:Y:S02]  /*9690*/  IMAD.MOV R14, RZ, RZ, -R14 ;  /* 0x000000ffff0e7224 */ /* 0x004fe400078e0a0e */
[----:B------:R-:W-:Y:S02]  /*96a0*/  IMAD.IADD R3, R3, 0x1, R5 ;  /* 0x0000000103037824 */ /* 0x000fe400078e0205 */
[----:B-1----:R-:W-:-:S03]  /*96b0*/  IMAD R12, R19, R14, R12 ;  /* 0x0000000e130c7224 */ /* 0x002fc600078e020c */
[--C-:B------:R-:W-:Y:S01]  /*96c0*/  SHF.R.U64 R14, R2, UR4, R3.reuse ;  /* 0x00000004020e7c19 */ /* 0x100fe20008001203 */
[----:B----4-:R-:W-:Y:S01]  /*96d0*/  IMAD.MOV R2, RZ, RZ, -R4 ;  /* 0x000000ffff027224 */ /* 0x010fe200078e0a04 */
[----:B------:R-:W-:Y:S01]  /*96e0*/  SHF.R.U32.HI R3, RZ, UR4, R3 ;  /* 0x00000004ff037c19 */ /* 0x000fe20008011603 */
[----:B------:R-:W-:Y:S02]  /*96f0*/  ULDC UR4, c[0x0][0x608] ;  /* 0x0001820000047ab9 */ /* 0x000fe40000000800 */
[----:B---3--:R-:W-:Y:S01]  /*9700*/  @P4 IMAD R12, R20, R2, R13 ;  /* 0x00000002140c4224 */ /* 0x008fe200078e020d */
[--C-:B------:R-:W-:Y:S02]  /*9710*/  SHF.R.U64 R19, R14, UR4, R3.reuse ;  /* 0x000000040e137c19 */ /* 0x100fe40008001203 */
[----:B------:R-:W-:Y:S01]  /*9720*/  SHF.R.U32.HI R2, RZ, UR4, R3 ;  /* 0x00000004ff027c19 */ /* 0x000fe20008011603 */
[----:B------:R-:W-:-:S03]  /*9730*/  ULDC UR4, c[0x0][0x658] ;  /* 0x0001960000047ab9 */ /* 0x000fc60000000800 */
[--C-:B------:R-:W-:Y:S02]  /*9740*/  SHF.R.U64 R13, R19, UR4, R2.reuse ;  /* 0x00000004130d7c19 */ /* 0x100fe40008001202 */
[----:B------:R-:W-:-:S03]  /*9750*/  SHF.R.U32.HI R2, RZ, UR4, R2 ;  /* 0x00000004ff027c19 */ /* 0x000fc60008011602 */
[----:B------:R-:W-:Y:S02]  /*9760*/  IMAD.MOV.U32 R4, RZ, RZ, R13 ;  /* 0x000000ffff047224 */ /* 0x000fe400078e000d */
[----:B------:R-:W-:Y:S01]  /*9770*/  IMAD.MOV.U32 R3, RZ, RZ, R2 ;  /* 0x000000ffff037224 */ /* 0x000fe200078e0002 */
[----:B------:R-:W-:Y:S06]  /*9780*/  @!P1 BRA `(.L_x_311) ;  /* 0x00000000002c9947 */ /* 0x000fec0003800000 */
        /* <DEDUP_REMOVED lines=9> */
[----:B------:R-:W-:-:S04]  /*9820*/  IMAD.WIDE.U32.X R2, R15, UR7, R2, P3 ;  /* 0x000000070f027c25 */ /* 0x000fc800098e0402 */
[----:B------:R-:W-:-:S07]  /*9830*/  IMAD.MOV.U32 R4, RZ, RZ, R2 ;  /* 0x000000ffff047224 */ /* 0x000fce00078e0002 */
.L_x_311:
[----:B------:R-:W-:Y:S01]  /*9840*/  ULDC UR4, c[0x0][0x648] ;  /* 0x0001920000047ab9 */ /* 0x000fe20000000800 */
[----:B------:R-:W-:Y:S01]  /*9850*/  LOP3.LUT R2, R19, UR16, RZ, 0xc0, !PT ;  /* 0x0000001013027c12 */ /* 0x000fe2000f8ec0ff */
[----:B------:R-:W-:Y:S01]  /*9860*/  ULDC UR5, c[0x0][0x610] ;  /* 0x0001840000057ab9 */ /* 0x000fe20000000800 */
[----:B------:R-:W-:Y:S01]  /*9870*/  SHF.R.U64 R3, R4, UR4, R3 ;  /* 0x0000000404037c19 */ /* 0x000fe20008001203 */
[----:B------:R-:W-:Y:S01]  /*9880*/  ULDC UR4, c[0x0][0x638] ;  /* 0x00018e0000047ab9 */ /* 0x000fe20000000800 */
[----:B------:R-:W-:-:S03]  /*9890*/  LOP3.LUT R14, R14, UR15, RZ, 0xc0, !PT ;  /* 0x0000000f0e0e7c12 */ /* 0x000fc6000f8ec0ff */
[----:B------:R-:W-:Y:S02]  /*98a0*/  IMAD.MOV R4, RZ, RZ, -R3 ;  /* 0x000000ffff047224 */ /* 0x000fe400078e0a03 */
[----:B------:R-:W-:Y:S02]  /*98b0*/  IMAD R3, R3, UR17, R2 ;  /* 0x0000001103037c24 */ /* 0x000fe4000f8e0202 */
[----:B------:R-:W-:Y:S01]  /*98c0*/  IMAD R13, R4, UR4, R13 ;  /* 0x00000004040d7c24 */ /* 0x000fe2000f8e020d */
[----:B------:R-:W-:Y:S01]  /*98d0*/  ULDC UR4, c[0x0][0x600] ;  /* 0x0001800000047ab9 */ /* 0x000fe20000000800 */
[----:B------:R-:W-:Y:S02]  /*98e0*/  IMAD R12, R3, UR5, R12 ;  /* 0x00000005030c7c24 */ /* 0x000fe4000f8e020c */
[----:B------:R-:W-:Y:S02]  /*98f0*/  IMAD R13, R13, UR4, R14 ;  /* 0x000000040d0d7c24 */ /* 0x000fe4000f8e020e */
[----:B------:R-:W-:-:S02]  /*9900*/  IMAD.MOV.U32 R3, RZ, RZ, 0x1 ;  /* 0x00000001ff037424 */ /* 0x000fc400078e00ff */
[----:B------:R-:W-:Y:S01]  /*9910*/  IMAD.MOV.U32 R2, RZ, RZ, R11 ;  /* 0x000000ffff027224 */ /* 0x000fe200078e000b */
[----:B------:R-:W-:Y:S02]  /*9920*/  SEL R22, R13, R12, !P4 ;  /* 0x0000000c0d167207 */ /* 0x000fe40006000000 */
[----:B------:R-:W-:-:S07]  /*9930*/  SEL R19, R12, R13, !P4 ;  /* 0x0000000d0c137207 */ /* 0x000fce0006000000 */
.L_x_309:
[----:B------:R-:W-:Y:S05]  /*9940*/  BSYNC B1 ;  /* 0x0000000000017941 */ /* 0x000fea0003800000 */
.L_x_308:
[----:B------:R-:W-:-:S13]  /*9950*/  LOP3.LUT P1, RZ, R3, 0xff, RZ, 0xc0, !PT ;  /* 0x000000ff03ff7812 */ /* 0x000fda000782c0ff */
[----:B------:R-:W-:Y:S05]  /*9960*/  @P1 BRA `(.L_x_312) ;  /* 0xfffffff400241947 */ /* 0x000fea000383ffff */
[----:B------:R-:W-:Y:S05]  /*9970*/  BSYNC B0 ;  /* 0x0000000000007941 */ /* 0x000fea0003800000 */
.L_x_300:
[----:B------:R-:W-:-:S03]  /*9980*/  UMOV UR4, 0xffffffff ;  /* 0xffffffff00047882 */ /* 0x000fc60000000000 */
[----:B------:R-:W-:Y:S05]  /*9990*/  BRA.DIV UR4, `(.L_x_313) ;  /* 0x0000000e04c87947 */ /* 0x000fea000b800000 */
[----:B------:R-:W-:-:S13]  /*99a0*/  ELECT P6, URZ, PT ;  /* 0x00000000003f782f */ /* 0x000fda00038c0000 */
.L_x_347:
[----:B------:R-:W-:Y:S04]  /*99b0*/  BSSY B0, `(.L_x_314) ;  /* 0x00000cd000007945 */ /* 0x000fe80003800000 */
[----:B------:R-:W-:Y:S05]  /*99c0*/  @!P6 BRA `(.L_x_315) ;  /* 0x0000000c002ce947 */ /* 0x000fea0003800000 */
[----:B------:R-:W-:-:S04]  /*99d0*/  LOP3.LUT R16, R16, 0x2, RZ, 0xfc, !PT ;  /* 0x0000000210107812 */ /* 0x000fc800078efcff */
[----:B------:R-:W-:-:S13]  /*99e0*/  ISETP.NE.AND P0, PT, R16, 0x3, PT ;  /* 0x000000031000780c */ /* 0x000fda0003f05270 */
[----:B------:R-:W-:Y:S05]  /*99f0*/  @!P0 BRA `(.L_x_316) ;  /* 0x0000000000048947 */ /* 0x000fea0003800000 */
[----:B------:R-:W-:Y:S01]  /*9a00*/  BPT.TRAP 0x1 ;  /* 0x000000040000795c */ /* 0x000fe20000300000 */
.L_x_316:
[----:B------:R-:W0:Y:S01]  /*9a10*/  S2R R3, SR_CgaCtaId ;  /* 0x0000000000037919 */ /* 0x000e220000008800 */
[----:B------:R-:W-:-:S04]  /*9a20*/  MOV R2, 0x400 ;  /* 0x0000040000027802 */ /* 0x000fc80000000f00 */
[----:B0-----:R-:W-:Y:S02]  /*9a30*/  LEA R3, R3, R2, 0x18 ;  /* 0x0000000203037211 */ /* 0x001fe400078ec0ff */
[----:B------:R-:W-:-:S03]  /*9a40*/  SHF.L.U32 R2, R0, 0x1f, RZ ;  /* 0x0000001f00027819 */ /* 0x000fc600000006ff */
[----:B------:R-:W-:-:S04]  /*9a50*/  VIADD R3, R3, 0xb0 ;  /* 0x000000b003037836 */ /* 0x000fc80000000000 */
[C---:B------:R-:W-:Y:S02]  /*9a60*/  IMAD R7, R8.reuse, 0x8, R3 ;  /* 0x0000000808077824 */ /* 0x040fe400078e0203 */
[----:B------:R-:W-:Y:S02]  /*9a70*/  VIADD R8, R8, 0x1 ;  /* 0x0000000108087836 */ /* 0x000fe40000000000 */
[----:B------:R-:W0:Y:S03]  /*9a80*/  SYNCS.PHASECHK.TRANS64.TRYWAIT P0, [R7+URZ], R2 ;  /* 0x00000002070075a7 */ /* 0x000e26000800017f */
[----:B------:R-:W-:-:S04]  /*9a90*/  ISETP.NE.AND P1, PT, R8, 0x16, PT ;  /* 0x000000160800780c */ /* 0x000fc80003f25270 */
[----:B------:R-:W-:Y:S02]  /*9aa0*/  SEL R5, RZ, 0x1, P1 ;  /* 0x00000001ff057807 */ /* 0x000fe40000800000 */
[----:B------:R-:W-:Y:S02]  /*9ab0*/  SEL R8, R8, RZ, P1 ;  /* 0x000000ff08087207 */ /* 0x000fe40000800000 */
[----:B------:R-:W-:-:S03]  /*9ac0*/  LOP3.LUT R5, R0, R5, RZ, 0x3c, !PT ;  /* 0x0000000500057212 */ /* 0x000fc600078e3cff */
[----:B------:R-:W-:Y:S01]  /*9ad0*/  IMAD R9, R8, 0x8, R3 ;  /* 0x0000000808097824 */ /* 0x000fe200078e0203 */
[----:B------:R-:W-:Y:S01]  /*9ae0*/  SHF.L.U32 R4, R5, 0x1f, RZ ;  /* 0x0000001f05047819 */ /* 0x000fe200000006ff */
[----:B0-----:R-:W-:Y:S06]  /*9af0*/  @!P0 BRA `(.L_x_317) ;  /* 0x0000000c00908947 */ /* 0x001fec0003800000 */
.L_x_348:
[----:B------:R-:W1:Y:S01]  /*9b00*/  SYNCS.PHASECHK.TRANS64.TRYWAIT P0, [R9+URZ], R4 ;  /* 0x00000004090075a7 */ /* 0x000e62000800017f */
[----:B------:R-:W-:-:S05]  /*9b10*/  VIADD R0, R8, 0x1 ;  /* 0x0000000108007836 */ /* 0x000fca0000000000 */
[----:B------:R-:W-:-:S04]  /*9b20*/  ISETP.NE.AND P1, PT, R0, 0x16, PT ;  /* 0x000000160000780c */ /* 0x000fc80003f25270 */
[----:B0-----:R-:W-:Y:S02]  /*9b30*/  SEL R2, RZ, 0x1, P1 ;  /* 0x00000001ff027807 */ /* 0x001fe40000800000 */
[----:B------:R-:W-:Y:S02]  /*9b40*/  SEL R0, R0, RZ, P1 ;  /* 0x000000ff00007207 */ /* 0x000fe40000800000 */
[----:B------:R-:W-:-:S03]  /*9b50*/  LOP3.LUT R7, R5, R2, RZ, 0x3c, !PT ;  /* 0x0000000205077212 */ /* 0x000fc600078e3cff */
[----:B------:R-:W-:Y:S01]  /*9b60*/  IMAD R6, R0, 0x8, R3 ;  /* 0x0000000800067824 */ /* 0x000fe200078e0203 */
[----:B------:R-:W-:Y:S01]  /*9b70*/  SHF.L.U32 R5, R7, 0x1f, RZ ;  /* 0x0000001f07057819 */ /* 0x000fe200000006ff */
[----:B-1----:R-:W-:Y:S06]  /*9b80*/  @!P0 BRA `(.L_x_318) ;  /* 0x0000000c00808947 */ /* 0x002fec0003800000 */
.L_x_349:
[----:B------:R-:W1:Y:S01]  /*9b90*/  SYNCS.PHASECHK.TRANS64.TRYWAIT P0, [R6+URZ], R5 ;  /* 0x00000005060075a7 */ /* 0x000e62000800017f */
[----:B------:R-:W-:-:S05]  /*9ba0*/  VIADD R0, R0, 0x1 ;  /* 0x0000000100007836 */ /* 0x000fca0000000000 */
[----:B------:R-:W-:-:S04]  /*9bb0*/  ISETP.NE.AND P1, PT, R0, 0x16, PT ;  /* 0x000000160000780c */ /* 0x000fc80003f25270 */
[----:B------:R-:W-:Y:S02]  /*9bc0*/  SEL R2, RZ, 0x1, P1 ;  /* 0x00000001ff027807 */ /* 0x000fe40000800000 */
[----:B------:R-:W-:Y:S02]  /*9bd0*/  SEL R0, R0, RZ, P1 ;  /* 0x000000ff00007207 */ /* 0x000fe40000800000 */
[----:B------:R-:W-:-:S03]  /*9be0*/  LOP3.LUT R7, R7, R2, RZ, 0x3c, !PT ;  /* 0x0000000207077212 */ /* 0x000fc600078e3cff */
[----:B0-----:R-:W-:Y:S01]  /*9bf0*/  IMAD R9, R0, 0x8, R3 ;  /* 0x0000000800097824 */ /* 0x001fe200078e0203 */
[----:B------:R-:W-:Y:S01]  /*9c00*/  SHF.L.U32 R4, R7, 0x1f, RZ ;  /* 0x0000001f07047819 */ /* 0x000fe200000006ff */
[----:B-1----:R-:W-:Y:S06]  /*9c10*/  @!P0 BRA `(.L_x_319) ;  /* 0x0000000c00708947 */ /* 0x002fec0003800000 */
.L_x_350:
        /* <DEDUP_REMOVED lines=9> */
.L_x_351:
        /* <DEDUP_REMOVED lines=9> */
.L_x_352:
        /* <DEDUP_REMOVED lines=9> */
.L_x_353:
        /* <DEDUP_REMOVED lines=9> */
.L_x_354:
        /* <DEDUP_REMOVED lines=9> */
.L_x_355:
        /* <DEDUP_REMOVED lines=9> */
.L_x_356:
        /* <DEDUP_REMOVED lines=9> */
.L_x_357:
        /* <DEDUP_REMOVED lines=9> */
.L_x_358:
        /* <DEDUP_REMOVED lines=9> */
.L_x_359:
        /* <DEDUP_REMOVED lines=9> */
.L_x_360:
        /* <DEDUP_REMOVED lines=9> */
.L_x_361:
        /* <DEDUP_REMOVED lines=9> */
.L_x_362:
        /* <DEDUP_REMOVED lines=9> */
.L_x_363:
        /* <DEDUP_REMOVED lines=9> */
.L_x_364:
        /* <DEDUP_REMOVED lines=9> */
.L_x_365:
        /* <DEDUP_REMOVED lines=9> */
.L_x_366:
        /* <DEDUP_REMOVED lines=9> */
.L_x_367:
[----:B------:R-:W1:Y:S01]  /*a5b0*/  SYNCS.PHASECHK.TRANS64.TRYWAIT P0, [R6+URZ], R5 ;  /* 0x00000005060075a7 */ /* 0x000e62000800017f */
[----:B------:R-:W-:-:S05]  /*a5c0*/  VIADD R0, R0, 0x1 ;  /* 0x0000000100007836 */ /* 0x000fca0000000000 */
[----:B------:R-:W-:-:S04]  /*a5d0*/  ISETP.NE.AND P1, PT, R0, 0x16, PT ;  /* 0x000000160000780c */ /* 0x000fc80003f25270 */
[----:B------:R-:W-:Y:S02]  /*a5e0*/  SEL R2, RZ, 0x1, P1 ;  /* 0x00000001ff027807 */ /* 0x000fe40000800000 */
[----:B------:R-:W-:Y:S02]  /*a5f0*/  SEL R0, R0, RZ, P1 ;  /* 0x000000ff00007207 */ /* 0x000fe40000800000 */
[----:B------:R-:W-:Y:S01]  /*a600*/  LOP3.LUT R2, R7, R2, RZ, 0x3c, !PT ;  /* 0x0000000207027212 */ /* 0x000fe200078e3cff */
[----:B-1----:R-:W-:Y:S06]  /*a610*/  @!P0 BRA `(.L_x_337) ;  /* 0x0000000800588947 */ /* 0x002fec0003800000 */
.L_x_368:
[----:B------:R-:W-:Y:S01]  /*a620*/  IMAD R3, R0, 0x8, R3 ;  /* 0x0000000800037824 */ /* 0x000fe200078e0203 */
[----:B------:R-:W-:-:S07]  /*a630*/  SHF.L.U32 R0, R2, 0x1f, RZ ;  /* 0x0000001f02007819 */ /* 0x000fce00000006ff */
.L_x_338:
[----:B--2---:R2:W3:Y:S02]  /*a640*/  SYNCS.PHASECHK.TRANS64.TRYWAIT P0, [R3+URZ], R0 ;  /* 0x00000000030075a7 */ /* 0x0044e4000800017f */
[----:B---3--:R-:W-:Y:S05]  /*a650*/  @!P0 NANOSLEEP.SYNCS 0x989680 ;  /* 0x009896800000895d */ /* 0x008fea0003900000 */
[----:B------:R-:W3:Y:S02]  /*a660*/  @!P0 SYNCS.PHASECHK.TRANS64 P0, [R3+URZ], R0 ;  /* 0x00000000030085a7 */ /* 0x000ee4000800007f */
[----:B---3--:R-:W-:Y:S05]  /*a670*/  @!P0 BRA `(.L_x_338) ;  /* 0xfffffffc00f08947 */ /* 0x008fea000383ffff */
.L_x_315:
[----:B------:R-:W-:Y:S05]  /*a680*/  BSYNC B0 ;  /* 0x0000000000007941 */ /* 0x000fea0003800000 */
.L_x_314:
[----:B------:R-:W-:Y:S05]  /*a690*/  EXIT ;  /* 0x000000000000794d */ /* 0x000fea0003800000 */
.L_x_20:
[----:B-1----:R1:W2:Y:S02]  /*a6a0*/  SYNCS.PHASECHK.TRANS64.TRYWAIT P0, [R161+URZ], R0 ;  /* 0x00000000a10075a7 */ /* 0x0022a4000800017f */
[----:B--2---:R-:W-:Y:S05]  /*a6b0*/  @!P0 NANOSLEEP.SYNCS 0x989680 ;  /* 0x009896800000895d */ /* 0x004fea0003900000 */
[----:B------:R-:W2:Y:S02]  /*a6c0*/  @!P0 SYNCS.PHASECHK.TRANS64 P0, [R161+URZ], R0 ;  /* 0x00000000a10085a7 */ /* 0x000ea4000800007f */
[----:B--2---:R-:W-:Y:S05]  /*a6d0*/  @!P0 BRA `(.L_x_20) ;  /* 0xfffffffc00f08947 */ /* 0x004fea000383ffff */
[----:B------:R-:W-:Y:S05]  /*a6e0*/  BRA `(.L_x_339) ;  /* 0xffffff70009c7947 */ /* 0x000fea000383ffff */
.L_x_25:
[----:B--2---:R2:W3:Y:S02]  /*a6f0*/  SYNCS.PHASECHK.TRANS64.TRYWAIT P1, [R3+URZ], R0 ;  /* 0x00000000030075a7 */ /* 0x0044e4000802017f */
[----:B---3--:R-:W-:Y:S05]  /*a700*/  @!P1 NANOSLEEP.SYNCS 0x989680 ;  /* 0x009896800000995d */ /* 0x008fea0003900000 */
[----:B------:R-:W3:Y:S02]  /*a710*/  @!P1 SYNCS.PHASECHK.TRANS64 P1, [R3+URZ], R0 ;  /* 0x00000000030095a7 */ /* 0x000ee4000802007f */
[----:B---3--:R-:W-:Y:S05]  /*a720*/  @!P1 BRA `(.L_x_25) ;  /* 0xfffffffc00f09947 */ /* 0x008fea000383ffff */
[----:B------:R-:W-:Y:S05]  /*a730*/  BRA `(.L_x_24) ;  /* 0xffffff74000c7947 */ /* 0x000fea000383ffff */
.L_x_30:
[----:B--2---:R-:W-:-:S04]  /*a740*/  IMAD.U32 R5, RZ, RZ, UR4 ;  /* 0x00000004ff057e24 */ /* 0x004fc8000f8e00ff */
[----:B------:R2:W3:Y:S03]  /*a750*/  SYNCS.PHASECHK.TRANS64.TRYWAIT P1, [R5+URZ], R4 ;  /* 0x00000004050075a7 */ /* 0x0004e6000802017f */
[----:B---3--:R-:W-:Y:S05]  /*a760*/  @!P1 NANOSLEEP.SYNCS 0x989680 ;  /* 0x009896800000995d */ /* 0x008fea0003900000 */
[----:B------:R-:W3:Y:S02]  /*a770*/  @!P1 SYNCS.PHASECHK.TRANS64 P1, [R5+URZ], R4 ;  /* 0x00000004050095a7 */ /* 0x000ee4000802007f */
[----:B---3--:R-:W-:Y:S05]  /*a780*/  @!P1 BRA `(.L_x_30) ;  /* 0xfffffffc00ec9947 */ /* 0x008fea000383ffff */
[----:B------:R-:W-:Y:S05]  /*a790*/  BRA `(.L_x_29) ;  /* 0xffffff7400807947 */ /* 0x000fea000383ffff */
.L_x_36:
[----:B-1----:R1:W2:Y:S02]  /*a7a0*/  SYNCS.PHASECHK.TRANS64.TRYWAIT P0, [R161+URZ+0x10], R0 ;  /* 0x00001000a10075a7 */ /* 0x0022a4000800017f */
[----:B--2---:R-:W-:Y:S05]  /*a7b0*/  @!P0 NANOSLEEP.SYNCS 0x989680 ;  /* 0x009896800000895d */ /* 0x004fea0003900000 */
[----:B------:R-:W2:Y:S02]  /*a7c0*/  @!P0 SYNCS.PHASECHK.TRANS64 P0, [R161+URZ+0x10], R0 ;  /* 0x00001000a10085a7 */ /* 0x000ea4000800007f */
[----:B--2---:R-:W-:Y:S05]  /*a7d0*/  @!P0 BRA `(.L_x_36) ;  /* 0xfffffffc00f08947 */ /* 0x004fea000383ffff */
[----:B------:R-:W-:Y:S05]  /*a7e0*/  BRA `(.L_x_340) ;  /* 0xffffff7800707947 */ /* 0x000fea000383ffff */
.L_x_301:
[----:B------:R-:W-:Y:S01]  /*a7f0*/  BSSY B1, `(.L_x_341) ;  /* 0x0000006000017945 */ /* 0x000fe20003800000 */
[----:B------:R-:W-:-:S07]  /*a800*/  IMAD.MOV.U32 R15, RZ, RZ, -0x1 ;  /* 0xffffffffff0f7424 */ /* 0x000fce00078e00ff */
[----:B-----5:R-:W-:Y:S05]  /*a810*/  WARPSYNC.COLLECTIVE R15, `(.L_x_342) ;  /* 0x000000000f0c7348 */ /* 0x020fea0003c00000 */
[----:B------:R-:W-:Y:S02]  /*a820*/  ELECT P6, UR62, PT ;  /* 0x00000000003e782f */ /* 0x000fe400038c0000 */
[----:B------:R-:W-:Y:S01]  /*a830*/  MOV R14, UR62 ;  /* 0x0000003e000e7c02 */ /* 0x000fe20008000f00 */
[----:B-----5:R-:W-:Y:S10]  /*a840*/  ENDCOLLECTIVE ;  /* 0x000000000000791b */ /* 0x020ff40003800000 */
.L_x_342:
[----:B------:R-:W-:Y:S05]  /*a850*/  BSYNC B1 ;  /* 0x0000000000017941 */ /* 0x000fea0003800000 */
.L_x_341:
[----:B------:R-:W-:Y:S05]  /*a860*/  BRA `(.L_x_343) ;  /* 0xffffffe400707947 */ /* 0x000fea000383ffff */
.L_x_304:
[----:B0-----:R0:W1:Y:S02]  /*a870*/  SYNCS.PHASECHK.TRANS64.TRYWAIT P1, [R12+URZ+0xb0], R5 ;  /* 0x0000b0050c0075a7 */ /* 0x001064000802017f */
[----:B-1----:R-:W-:Y:S05]  /*a880*/  @!P1 NANOSLEEP.SYNCS 0x989680 ;  /* 0x009896800000995d */ /* 0x002fea0003900000 */
[----:B------:R-:W1:Y:S02]  /*a890*/  @!P1 SYNCS.PHASECHK.TRANS64 P1, [R12+URZ+0xb0], R5 ;  /* 0x0000b0050c0095a7 */ /* 0x000e64000802007f */
[----:B-1----:R-:W-:Y:S05]  /*a8a0*/  @!P1 BRA `(.L_x_304) ;  /* 0xfffffffc00f09947 */ /* 0x002fea000383ffff */
[----:B------:R-:W-:Y:S05]  /*a8b0*/  BRA `(.L_x_344) ;  /* 0xffffffe400a47947 */ /* 0x000fea000383ffff */
.L_x_313:
[----:B------:R-:W-:Y:S01]  /*a8c0*/  BSSY B0, `(.L_x_345) ;  /* 0x0000006000007945 */ /* 0x000fe20003800000 */
[----:B------:R-:W-:-:S07]  /*a8d0*/  IMAD.MOV.U32 R15, RZ, RZ, -0x1 ;  /* 0xffffffffff0f7424 */ /* 0x000fce00078e00ff */
[----:B-----5:R-:W-:Y:S05]  /*a8e0*/  WARPSYNC.COLLECTIVE R15, `(.L_x_346) ;  /* 0x000000000f0c7348 */ /* 0x020fea0003c00000 */
[----:B------:R-:W-:Y:S02]  /*a8f0*/  ELECT P6, UR62, PT ;  /* 0x00000000003e782f */ /* 0x000fe400038c0000 */
[----:B------:R-:W-:Y:S01]  /*a900*/  MOV R14, UR62 ;  /* 0x0000003e000e7c02 */ /* 0x000fe20008000f00 */
[----:B-----5:R-:W-:Y:S10]  /*a910*/  ENDCOLLECTIVE ;  /* 0x000000000000791b */ /* 0x020ff40003800000 */
.L_x_346:
[----:B------:R-:W-:Y:S05]  /*a920*/  BSYNC B0 ;  /* 0x0000000000007941 */ /* 0x000fea0003800000 */
.L_x_345:
[----:B------:R-:W-:Y:S05]  /*a930*/  BRA `(.L_x_347) ;  /* 0xfffffff0001c7947 */ /* 0x000fea000383ffff */
.L_x_317:
[----:B0-----:R0:W1:Y:S02]  /*a940*/  SYNCS.PHASECHK.TRANS64.TRYWAIT P0, [R7+URZ], R2 ;  /* 0x00000002070075a7 */ /* 0x001064000800017f */
[----:B-1----:R-:W-:Y:S05]  /*a950*/  @!P0 NANOSLEEP.SYNCS 0x989680 ;  /* 0x009896800000895d */ /* 0x002fea0003900000 */
[----:B------:R-:W1:Y:S02]  /*a960*/  @!P0 SYNCS.PHASECHK.TRANS64 P0, [R7+URZ], R2 ;  /* 0x00000002070085a7 */ /* 0x000e64000800007f */
[----:B-1----:R-:W-:Y:S05]  /*a970*/  @!P0 BRA `(.L_x_317) ;  /* 0xfffffffc00f08947 */ /* 0x002fea000383ffff */
[----:B------:R-:W-:Y:S05]  /*a980*/  BRA `(.L_x_348) ;  /* 0xfffffff0005c7947 */ /* 0x000fea000383ffff */
.L_x_318:
[----:B0-----:R0:W1:Y:S02]  /*a990*/  SYNCS.PHASECHK.TRANS64.TRYWAIT P0, [R9+URZ], R4 ;  /* 0x00000004090075a7 */ /* 0x001064000800017f */
[----:B-1----:R-:W-:Y:S05]  /*a9a0*/  @!P0 NANOSLEEP.SYNCS 0x989680 ;  /* 0x009896800000895d */ /* 0x002fea0003900000 */
[----:B------:R-:W1:Y:S02]  /*a9b0*/  @!P0 SYNCS.PHASECHK.TRANS64 P0, [R9+URZ], R4 ;  /* 0x00000004090085a7 */ /* 0x000e64000800007f */
[----:B-1----:R-:W-:Y:S05]  /*a9c0*/  @!P0 BRA `(.L_x_318) ;  /* 0xfffffffc00f08947 */ /* 0x002fea000383ffff */
[----:B------:R-:W-:Y:S05]  /*a9d0*/  BRA `(.L_x_349) ;  /* 0xfffffff0006c7947 */ /* 0x000fea000383ffff */
.L_x_319:
[----:B0-----:R0:W1:Y:S02]  /*a9e0*/  SYNCS.PHASECHK.TRANS64.TRYWAIT P0, [R6+URZ], R5 ;  /* 0x00000005060075a7 */ /* 0x001064000800017f */
[----:B-1----:R-:W-:Y:S05]  /*a9f0*/  @!P0 NANOSLEEP.SYNCS 0x989680 ;  /* 0x009896800000895d */ /* 0x002fea0003900000 */
[----:B------:R-:W1:Y:S02]  /*aa00*/  @!P0 SYNCS.PHASECHK.TRANS64 P0, [R6+URZ], R5 ;  /* 0x00000005060085a7 */ /* 0x000e64000800007f */
[----:B-1----:R-:W-:Y:S05]  /*aa10*/  @!P0 BRA `(.L_x_319) ;  /* 0xfffffffc00f08947 */ /* 0x002fea000383ffff */
[----:B------:R-:W-:Y:S05]  /*aa20*/  BRA `(.L_x_350) ;  /* 0xfffffff0007c7947 */ /* 0x000fea000383ffff */
.L_x_320:
[----:B0-----:R0:W1:Y:S02]  /*aa30*/  SYNCS.PHASECHK.TRANS64.TRYWAIT P0, [R9+URZ], R4 ;  /* 0x00000004090075a7 */ /* 0x001064000800017f */
[----:B-1----:R-:W-:Y:S05]  /*aa40*/  @!P0 NANOSLEEP.SYNCS 0x989680 ;  /* 0x009896800000895d */ /* 0x002fea0003900000 */
[----:B------:R-:W1:Y:S02]  /*aa50*/  @!P0 SYNCS.PHASECHK.TRANS64 P0, [R9+URZ], R4 ;  /* 0x00000004090085a7 */ /* 0x000e64000800007f */
[----:B-1----:R-:W-:Y:S05]  /*aa60*/  @!P0 BRA `(.L_x_320) ;  /* 0xfffffffc00f08947 */ /* 0x002fea000383ffff */
[----:B------:R-:W-:Y:S05]  /*aa70*/  BRA `(.L_x_351) ;  /* 0xfffffff0008c7947 */ /* 0x000fea000383ffff */
.L_x_321:
[----:B0-----:R0:W1:Y:S02]  /*aa80*/  SYNCS.PHASECHK.TRANS64.TRYWAIT P0, [R6+URZ], R5 ;  /* 0x00000005060075a7 */ /* 0x001064000800017f */
[----:B-1----:R-:W-:Y:S05]  /*aa90*/  @!P0 NANOSLEEP.SYNCS 0x989680 ;  /* 0x009896800000895d */ /* 0x002fea0003900000 */
[----:B------:R-:W1:Y:S02]  /*aaa0*/  @!P0 SYNCS.PHASECHK.TRANS64 P0, [R6+URZ], R5 ;  /* 0x00000005060085a7 */ /* 0x000e64000800007f */
[----:B-1----:R-:W-:Y:S05]  /*aab0*/  @!P0 BRA `(.L_x_321) ;  /* 0xfffffffc00f08947 */ /* 0x002fea000383ffff */
[----:B------:R-:W-:Y:S05]  /*aac0*/  BRA `(.L_x_352) ;  /* 0xfffffff0009c7947 */ /* 0x000fea000383ffff */
.L_x_322:
[----:B0-----:R0:W1:Y:S02]  /*aad0*/  SYNCS.PHASECHK.TRANS64.TRYWAIT P0, [R9+URZ], R4 ;  /* 0x00000004090075a7 */ /* 0x001064000800017f */
[----:B-1----:R-:W-:Y:S05]  /*aae0*/  @!P0 NANOSLEEP.SYNCS 0x989680 ;  /* 0x009896800000895d */ /* 0x002fea0003900000 */
[----:B------:R-:W1:Y:S02]  /*aaf0*/  @!P0 SYNCS.PHASECHK.TRANS64 P0, [R9+URZ], R4 ;  /* 0x00000004090085a7 */ /* 0x000e64000800007f */
[----:B-1----:R-:W-:Y:S05]  /*ab00*/  @!P0 BRA `(.L_x_322) ;  /* 0xfffffffc00f08947 */ /* 0x002fea000383ffff */
[----:B------:R-:W-:Y:S05]  /*ab10*/  BRA `(.L_x_353) ;  /* 0xfffffff000ac7947 */ /* 0x000fea000383ffff */
.L_x_323:
[----:B0-----:R0:W1:Y:S02]  /*ab20*/  SYNCS.PHASECHK.TRANS64.TRYWAIT P0, [R6+URZ], R5 ;  /* 0x00000005060075a7 */ /* 0x001064000800017f */
[----:B-1----:R-:W-:Y:S05]  /*ab30*/  @!P0 NANOSLEEP.SYNCS 0x989680 ;  /* 0x009896800000895d */ /* 0x002fea0003900000 */
[----:B------:R-:W1:Y:S02]  /*ab40*/  @!P0 SYNCS.PHASECHK.TRANS64 P0, [R6+URZ], R5 ;  /* 0x00000005060085a7 */ /* 0x000e64000800007f */
[----:B-1----:R-:W-:Y:S05]  /*ab50*/  @!P0 BRA `(.L_x_323) ;  /* 0xfffffffc00f08947 */ /* 0x002fea000383ffff */
[----:B------:R-:W-:Y:S05]  /*ab60*/  BRA `(.L_x_354) ;  /* 0xfffffff000bc7947 */ /* 0x000fea000383ffff */
.L_x_324:
[----:B0-----:R0:W1:Y:S02]  /*ab70*/  SYNCS.PHASECHK.TRANS64.TRYWAIT P0, [R9+URZ], R4 ;  /* 0x00000004090075a7 */ /* 0x001064000800017f */
[----:B-1----:R-:W-:Y:S05]  /*ab80*/  @!P0 NANOSLEEP.SYNCS 0x989680 ;  /* 0x009896800000895d */ /* 0x002fea0003900000 */
[----:B------:R-:W1:Y:S02]  /*ab90*/  @!P0 SYNCS.PHASECHK.TRANS64 P0, [R9+URZ], R4 ;  /* 0x00000004090085a7 */ /* 0x000e64000800007f */
[----:B-1----:R-:W-:Y:S05]  /*aba0*/  @!P0 BRA `(.L_x_324) ;  /* 0xfffffffc00f08947 */ /* 0x002fea000383ffff */
[----:B------:R-:W-:Y:S05]  /*abb0*/  BRA `(.L_x_355) ;  /* 0xfffffff000cc7947 */ /* 0x000fea000383ffff */
.L_x_325:
[----:B0-----:R0:W1:Y:S02]  /*abc0*/  SYNCS.PHASECHK.TRANS64.TRYWAIT P0, [R6+URZ], R5 ;  /* 0x00000005060075a7 */ /* 0x001064000800017f */
[----:B-1----:R-:W-:Y:S05]  /*abd0*/  @!P0 NANOSLEEP.SYNCS 0x989680 ;  /* 0x009896800000895d */ /* 0x002fea0003900000 */
[----:B------:R-:W1:Y:S02]  /*abe0*/  @!P0 SYNCS.PHASECHK.TRANS64 P0, [R6+URZ], R5 ;  /* 0x00000005060085a7 */ /* 0x000e64000800007f */
[----:B-1----:R-:W-:Y:S05]  /*abf0*/  @!P0 BRA `(.L_x_325) ;  /* 0xfffffffc00f08947 */ /* 0x002fea000383ffff */
[----:B------:R-:W-:Y:S05]  /*ac00*/  BRA `(.L_x_356) ;  /* 0xfffffff000dc7947 */ /* 0x000fea000383ffff */
.L_x_326:
[----:B0-----:R0:W1:Y:S02]  /*ac10*/  SYNCS.PHASECHK.TRANS64.TRYWAIT P0, [R9+URZ], R4 ;  /* 0x00000004090075a7 */ /* 0x001064000800017f */
[----:B-1----:R-:W-:Y:S05]  /*ac20*/  @!P0 NANOSLEEP.SYNCS 0x989680 ;  /* 0x009896800000895d */ /* 0x002fea0003900000 */
[----:B------:R-:W1:Y:S02]  /*ac30*/  @!P0 SYNCS.PHASECHK.TRANS64 P0, [R9+URZ], R4 ;  /* 0x00000004090085a7 */ /* 0x000e64000800007f */
[----:B-1----:R-:W-:Y:S05]  /*ac40*/  @!P0 BRA `(.L_x_326) ;  /* 0xfffffffc00f08947 */ /* 0x002fea000383ffff */
[----:B------:R-:W-:Y:S05]  /*ac50*/  BRA `(.L_x_357) ;  /* 0xfffffff000ec7947 */ /* 0x000fea000383ffff */
.L_x_327:
[----:B0-----:R0:W1:Y:S02]  /*ac60*/  SYNCS.PHASECHK.TRANS64.TRYWAIT P0, [R6+URZ], R5 ;  /* 0x00000005060075a7 */ /* 0x001064000800017f */
[----:B-1----:R-:W-:Y:S05]  /*ac70*/  @!P0 NANOSLEEP.SYNCS 0x989680 ;  /* 0x009896800000895d */ /* 0x002fea0003900000 */
[----:B------:R-:W1:Y:S02]  /*ac80*/  @!P0 SYNCS.PHASECHK.TRANS64 P0, [R6+URZ], R5 ;  /* 0x00000005060085a7 */ /* 0x000e64000800007f */
[----:B-1----:R-:W-:Y:S05]  /*ac90*/  @!P0 BRA `(.L_x_327) ;  /* 0xfffffffc00f08947 */ /* 0x002fea000383ffff */
[----:B------:R-:W-:Y:S05]  /*aca0*/  BRA `(.L_x_358) ;  /* 0xfffffff000fc7947 */ /* 0x000fea000383ffff */
.L_x_328:
[----:B0-----:R0:W1:Y:S02]  /*acb0*/  SYNCS.PHASECHK.TRANS64.TRYWAIT P0, [R9+URZ], R4 ;  /* 0x00000004090075a7 */ /* 0x001064000800017f */
[----:B-1----:R-:W-:Y:S05]  /*acc0*/  @!P0 NANOSLEEP.SYNCS 0x989680 ;  /* 0x009896800000895d */ /* 0x002fea0003900000 */
[----:B------:R-:W1:Y:S02]  /*acd0*/  @!P0 SYNCS.PHASECHK.TRANS64 P0, [R9+URZ], R4 ;  /* 0x00000004090085a7 */ /* 0x000e64000800007f */
[----:B-1----:R-:W-:Y:S05]  /*ace0*/  @!P0 BRA `(.L_x_328) ;  /* 0xfffffffc00f08947 */ /* 0x002fea000383ffff */
[----:B------:R-:W-:Y:S05]  /*acf0*/  BRA `(.L_x_359) ;  /* 0xfffffff4000c7947 */ /* 0x000fea000383ffff */
.L_x_329:
[----:B0-----:R0:W1:Y:S02]  /*ad00*/  SYNCS.PHASECHK.TRANS64.TRYWAIT P0, [R6+URZ], R5 ;  /* 0x00000005060075a7 */ /* 0x001064000800017f */
[----:B-1----:R-:W-:Y:S05]  /*ad10*/  @!P0 NANOSLEEP.SYNCS 0x989680 ;  /* 0x009896800000895d */ /* 0x002fea0003900000 */
[----:B------:R-:W1:Y:S02]  /*ad20*/  @!P0 SYNCS.PHASECHK.TRANS64 P0, [R6+URZ], R5 ;  /* 0x00000005060085a7 */ /* 0x000e64000800007f */
[----:B-1----:R-:W-:Y:S05]  /*ad30*/  @!P0 BRA `(.L_x_329) ;  /* 0xfffffffc00f08947 */ /* 0x002fea000383ffff */
[----:B------:R-:W-:Y:S05]  /*ad40*/  BRA `(.L_x_360) ;  /* 0xfffffff4001c7947 */ /* 0x000fea000383ffff */
.L_x_330:
[----:B0-----:R0:W1:Y:S02]  /*ad50*/  SYNCS.PHASECHK.TRANS64.TRYWAIT P0, [R9+URZ], R4 ;  /* 0x00000004090075a7 */ /* 0x001064000800017f */
[----:B-1----:R-:W-:Y:S05]  /*ad60*/  @!P0 NANOSLEEP.SYNCS 0x989680 ;  /* 0x009896800000895d */ /* 0x002fea0003900000 */
[----:B------:R-:W1:Y:S02]  /*ad70*/  @!P0 SYNCS.PHASECHK.TRANS64 P0, [R9+URZ], R4 ;  /* 0x00000004090085a7 */ /* 0x000e64000800007f */
[----:B-1----:R-:W-:Y:S05]  /*ad80*/  @!P0 BRA `(.L_x_330) ;  /* 0xfffffffc00f08947 */ /* 0x002fea000383ffff */
[----:B------:R-:W-:Y:S05]  /*ad90*/  BRA `(.L_x_361) ;  /* 0xfffffff4002c7947 */ /* 0x000fea000383ffff */
.L_x_331:
[----:B0-----:R0:W1:Y:S02]  /*ada0*/  SYNCS.PHASECHK.TRANS64.TRYWAIT P0, [R6+URZ], R5 ;  /* 0x00000005060075a7 */ /* 0x001064000800017f */
[----:B-1----:R-:W-:Y:S05]  /*adb0*/  @!P0 NANOSLEEP.SYNCS 0x989680 ;  /* 0x009896800000895d */ /* 0x002fea0003900000 */
[----:B------:R-:W1:Y:S02]  /*adc0*/  @!P0 SYNCS.PHASECHK.TRANS64 P0, [R6+URZ], R5 ;  /* 0x00000005060085a7 */ /* 0x000e64000800007f */
[----:B-1----:R-:W-:Y:S05]  /*add0*/  @!P0 BRA `(.L_x_331) ;  /* 0xfffffffc00f08947 */ /* 0x002fea000383ffff */
[----:B------:R-:W-:Y:S05]  /*ade0*/  BRA `(.L_x_362) ;  /* 0xfffffff4003c7947 */ /* 0x000fea000383ffff */
.L_x_332:
[----:B0-----:R0:W1:Y:S02]  /*adf0*/  SYNCS.PHASECHK.TRANS64.TRYWAIT P0, [R9+URZ], R4 ;  /* 0x00000004090075a7 */ /* 0x001064000800017f */
[----:B-1----:R-:W-:Y:S05]  /*ae00*/  @!P0 NANOSLEEP.SYNCS 0x989680 ;  /* 0x009896800000895d */ /* 0x002fea0003900000 */
[----:B------:R-:W1:Y:S02]  /*ae10*/  @!P0 SYNCS.PHASECHK.TRANS64 P0, [R9+URZ], R4 ;  /* 0x00000004090085a7 */ /* 0x000e64000800007f */
[----:B-1----:R-:W-:Y:S05]  /*ae20*/  @!P0 BRA `(.L_x_332) ;  /* 0xfffffffc00f08947 */ /* 0x002fea000383ffff */
[----:B------:R-:W-:Y:S05]  /*ae30*/  BRA `(.L_x_363) ;  /* 0xfffffff4004c7947 */ /* 0x000fea000383ffff */
.L_x_333:
[----:B0-----:R0:W1:Y:S02]  /*ae40*/  SYNCS.PHASECHK.TRANS64.TRYWAIT P0, [R6+URZ], R5 ;  /* 0x00000005060075a7 */ /* 0x001064000800017f */
[----:B-1----:R-:W-:Y:S05]  /*ae50*/  @!P0 NANOSLEEP.SYNCS 0x989680 ;  /* 0x009896800000895d */ /* 0x002fea0003900000 */
[----:B------:R-:W1:Y:S02]  /*ae60*/  @!P0 SYNCS.PHASECHK.TRANS64 P0, [R6+URZ], R5 ;  /* 0x00000005060085a7 */ /* 0x000e64000800007f */
[----:B-1----:R-:W-:Y:S05]  /*ae70*/  @!P0 BRA `(.L_x_333) ;  /* 0xfffffffc00f08947 */ /* 0x002fea000383ffff */
[----:B------:R-:W-:Y:S05]  /*ae80*/  BRA `(.L_x_364) ;  /* 0xfffffff4005c7947 */ /* 0x000fea000383ffff */
.L_x_334:
[----:B0-----:R0:W1:Y:S02]  /*ae90*/  SYNCS.PHASECHK.TRANS64.TRYWAIT P0, [R9+URZ], R4 ;  /* 0x00000004090075a7 */ /* 0x001064000800017f */
[----:B-1----:R-:W-:Y:S05]  /*aea0*/  @!P0 NANOSLEEP.SYNCS 0x989680 ;  /* 0x009896800000895d */ /* 0x002fea0003900000 */
[----:B------:R-:W1:Y:S02]  /*aeb0*/  @!P0 SYNCS.PHASECHK.TRANS64 P0, [R9+URZ], R4 ;  /* 0x00000004090085a7 */ /* 0x000e64000800007f */
[----:B-1----:R-:W-:Y:S05]  /*aec0*/  @!P0 BRA `(.L_x_334) ;  /* 0xfffffffc00f08947 */ /* 0x002fea000383ffff */
[----:B------:R-:W-:Y:S05]  /*aed0*/  BRA `(.L_x_365) ;  /* 0xfffffff4006c7947 */ /* 0x000fea000383ffff */
.L_x_335:
[----:B0-----:R0:W1:Y:S02]  /*aee0*/  SYNCS.PHASECHK.TRANS64.TRYWAIT P0, [R6+URZ], R5 ;  /* 0x00000005060075a7 */ /* 0x001064000800017f */
[----:B-1----:R-:W-:Y:S05]  /*aef0*/  @!P0 NANOSLEEP.SYNCS 0x989680 ;  /* 0x009896800000895d */ /* 0x002fea0003900000 */
[----:B------:R-:W1:Y:S02]  /*af00*/  @!P0 SYNCS.PHASECHK.TRANS64 P0, [R6+URZ], R5 ;  /* 0x00000005060085a7 */ /* 0x000e64000800007f */
[----:B-1----:R-:W-:Y:S05]  /*af10*/  @!P0 BRA `(.L_x_335) ;  /* 0xfffffffc00f08947 */ /* 0x002fea000383ffff */
[----:B------:R-:W-:Y:S05]  /*af20*/  BRA `(.L_x_366) ;  /* 0xfffffff4007c7947 */ /* 0x000fea000383ffff */
.L_x_336:
[----:B0-----:R0:W1:Y:S02]  /*af30*/  SYNCS.PHASECHK.TRANS64.TRYWAIT P0, [R9+URZ], R4 ;  /* 0x00000004090075a7 */ /* 0x001064000800017f */
[----:B-1----:R-:W-:Y:S05]  /*af40*/  @!P0 NANOSLEEP.SYNCS 0x989680 ;  /* 0x009896800000895d */ /* 0x002fea0003900000 */
[----:B------:R-:W1:Y:S02]  /*af50*/  @!P0 SYNCS.PHASECHK.TRANS64 P0, [R9+URZ], R4 ;  /* 0x00000004090085a7 */ /* 0x000e64000800007f */
[----:B-1----:R-:W-:Y:S05]  /*af60*/  @!P0 BRA `(.L_x_336) ;  /* 0xfffffffc00f08947 */ /* 0x002fea000383ffff */
[----:B------:R-:W-:Y:S05]  /*af70*/  BRA `(.L_x_367) ;  /* 0xfffffff4008c7947 */ /* 0x000fea000383ffff */
.L_x_337:
[----:B-1----:R1:W2:Y:S02]  /*af80*/  SYNCS.PHASECHK.TRANS64.TRYWAIT P0, [R6+URZ], R5 ;  /* 0x00000005060075a7 */ /* 0x0022a4000800017f */
[----:B--2---:R-:W-:Y:S05]  /*af90*/  @!P0 NANOSLEEP.SYNCS 0x989680 ;  /* 0x009896800000895d */ /* 0x004fea0003900000 */
[----:B------:R-:W2:Y:S02]  /*afa0*/  @!P0 SYNCS.PHASECHK.TRANS64 P0, [R6+URZ], R5 ;  /* 0x00000005060085a7 */ /* 0x000ea4000800007f */
[----:B--2---:R-:W-:Y:S05]  /*afb0*/  @!P0 BRA `(.L_x_337) ;  /* 0xfffffffc00f08947 */ /* 0x004fea000383ffff */
[----:B------:R-:W-:Y:S05]  /*afc0*/  BRA `(.L_x_368) ;  /* 0xfffffff400947947 */ /* 0x000fea000383ffff */
.L_x_369:
[----:B------:R-:W-:-:S00]  /*afd0*/  BRA `(.L_x_369) ;  /* 0xfffffffc00fc7947 */ /* 0x000fc0000383ffff */
[----:B------:R-:W-:-:S00]  /*afe0*/  NOP ;  /* 0x0000000000007918 */ /* 0x000fc00000000000 */
        /* <DEDUP_REMOVED lines=9> */
.L_x_370:


//--------------------- .nv.global.init           --------------------------
	.section	.nv.global.init,"aw",@progbits
.nv.global.init:
	.type		$str$22,@object
	.size		$str$22,($str$23 - $str$22)
$str$22:
        /*0000*/ 	.byte	0x6b, 0x5f, 0x74, 0x69, 0x6c, 0x65, 0x5f, 0x63, 0x6f, 0x75, 0x6e, 0x74, 0x20, 0x3e, 0x3d, 0x20
        /*0010*/ 	.byte	0x31, 0x00
	.type		$str$23,@object
	.size		$str$23,(__unnamed_1 - $str$23)
$str$23:
        /*0012*/ 	.byte	0x2f, 0x74, 0x6d, 0x70, 0x2f, 0x63, 0x75, 0x74, 0x6c, 0x61, 0x73, 0x73, 0x5f, 0x73, 0x77, 0x65
        /*0022*/ 	.byte	0x65, 0x70, 0x5f, 0x73, 0x72, 0x63, 0x2f, 0x69, 0x6e, 0x63, 0x6c, 0x75, 0x64, 0x65, 0x2f, 0x63
        /*0032*/ 	.byte	0x75, 0x74, 0x6c, 0x61, 0x73, 0x73, 0x2f, 0x67, 0x65, 0x6d, 0x6d, 0x2f, 0x63, 0x6f, 0x6c, 0x6c
        /*0042*/ 	.byte	0x65, 0x63, 0x74, 0x69, 0x76, 0x65, 0x2f, 0x73, 0x6d, 0x39, 0x30, 0x5f, 0x6d, 0x6d, 0x61, 0x5f
        /*0052*/ 	.byte	0x74, 0x6d, 0x61, 0x5f, 0x67, 0x6d, 0x6d, 0x61, 0x5f, 0x73, 0x73, 0x5f, 0x77, 0x61, 0x72, 0x70
        /*0062*/ 	.byte	0x73, 0x70, 0x65, 0x63, 0x69, 0x61, 0x6c, 0x69, 0x7a, 0x65, 0x64, 0x2e, 0x68, 0x70, 0x70, 0x00
	.type		__unnamed_1,@object
	.size		__unnamed_1,(.L_0 - __unnamed_1)
__unnamed_1:
        /*0072*/ 	.byte	0x76, 0x6f, 0x69, 0x64, 0x20, 0x63, 0x75, 0x74, 0x6c, 0x61, 0x73, 0x73, 0x3a, 0x3a, 0x67, 0x65
        /* <DEDUP_REMOVED lines=172> */
        /*0b42*/ 	.byte	0x6e, 0x74, 0x69, 0x74, 0x79, 0x5d, 0x00
.L_0:


//--------------------- .nv.shared._ZN7cutlass13device_kernelINS_4gemm6kernel13GemmUniversalIN4cute5tupleIJiiiiEEENS1_10collective13CollectiveMmaINS1_34MainloopSm90TmaGmmaWarpSpecializedILi22ENS5_IJNS4_1CILi4EEENSA_ILi1EEESC_EEENS1_32KernelTmaWarpSpecializedPingpongEEENS5_IJNSA_ILi64EEENSA_ILi256EEENSA_ILi32EEEEEEaNS5_IJlSC_lEEEaSK_NS4_8TiledMMAINS4_8MMA_AtomIJNS4_4SM904GMMA27MMA_64x256x32_S32S8S8_SS_TNEEEENS4_6LayoutINS5_IJSC_SC_SC_EEENS5_IJNSA_ILi0EEEST_ST_EEEEENS5_IJNS4_10UnderscoreESW_SW_EEEEENS4_13SM90_TMA_LOADENS4_14ComposedLayoutINS4_7SwizzleILi1ELi4ELi3EEENS4_18smem_ptr_flag_bitsILi8EEENSR_INS5_IJNSA_ILi8EEESI_EEENS5_IJSI_SC_EEEEEEEvNS4_8identityENS4_23SM90_TMA_LOAD_MULTICASTES19_vS1A_EENS_8epilogue10collective6detail29Sm90TmaWarpSpecializedAdapterINS1E_15DefaultEpilogueIaSK_SK_NS1D_6thread17LinearCombinationIaLi1EiiLNS1I_9ScaleType4KindE0ELNS_15FloatRoundStyleE2EaEENS1_15EpilogueDefaultEEEEEvvEEEEvNT_6ParamsE --------------------------
	.section	.nv.shared._ZN7cutlass13device_kernelINS_4gemm6kernel13GemmUniversalIN4cute5tupleIJiiiiEEENS1_10collective13CollectiveMmaINS1_34MainloopSm90TmaGmmaWarpSpecializedILi22ENS5_IJNS4_1CILi4EEENSA_ILi1EEESC_EEENS1_32KernelTmaWarpSpecializedPingpongEEENS5_IJNSA_ILi64EEENSA_ILi256EEENSA_ILi32EEEEEEaNS5_IJlSC_lEEEaSK_NS4_8TiledMMAINS4_8MMA_AtomIJNS4_4SM904GMMA27MMA_64x256x32_S32S8S8_SS_TNEEEENS4_6LayoutINS5_IJSC_SC_SC_EEENS5_IJNSA_ILi0EEEST_ST_EEEEENS5_IJNS4_10UnderscoreESW_SW_EEEEENS4_13SM90_TMA_LOADENS4_14ComposedLayoutINS4_7SwizzleILi1ELi4ELi3EEENS4_18smem_ptr_flag_bitsILi8EEENSR_INS5_IJNSA_ILi8EEESI_EEENS5_IJSI_SC_EEEEEEEvNS4_8identityENS4_23SM90_TMA_LOAD_MULTICASTES19_vS1A_EENS_8epilogue10collective6detail29Sm90TmaWarpSpecializedAdapterINS1E_15DefaultEpilogueIaSK_SK_NS1D_6thread17LinearCombinationIaLi1EiiLNS1I_9ScaleType4KindE0ELNS_15FloatRoundStyleE2EaEENS1_15EpilogueDefaultEEEEEvvEEEEvNT_6ParamsE,"aw",@nobits
	.sectionflags	@""
	.align	16
	.zero		1024


//--------------------- .nv.shared.reserved.0     --------------------------
	.section	.nv.shared.reserved.0,"aw",@nobits
	.weak		__nv_reservedSMEM_offset_0_alias
	.size		__nv_reservedSMEM_offset_0_alias, 0, 0
	.other		__nv_reservedSMEM_offset_0_alias,@"STO_CUDA_RESERVED_SHARED STV_DEFAULT"
__nv_reservedSMEM_offset_0_alias:
	.zero		0


//--------------------- .nv.global                --------------------------
	.section	.nv.global,"aw",@nobits
.nv.global:
	.type		_ZN40_INTERNAL_57d69a8d_4_k_cu_08341a8e_278474cute1_E,@object
	.size		_ZN40_INTERNAL_57d69a8d_4_k_cu_08341a8e_278474cute1_E,(_ZN40_INTERNAL_57d69a8d_4_k_cu_08341a8e_278474cuda3std3__45__cpo6cbeginE - _ZN40_INTERNAL_57d69a8d_4_k_cu_08341a8e_278474cute1_E)
_ZN40_INTERNAL_57d69a8d_4_k_cu_08341a8e_278474cute1_E:
	.zero		1
	.type		_ZN40_INTERNAL_57d69a8d_4_k_cu_08341a8e_278474cuda3std3__45__cpo6cbeginE,@object
	.size		_ZN40_INTERNAL_57d69a8d_4_k_cu_08341a8e_278474cuda3std3__45__cpo6cbeginE,(_ZN40_INTERNAL_57d69a8d_4_k_cu_08341a8e_278474cuda3std3__48in_placeE - _ZN40_INTERNAL_57d69a8d_4_k_cu_08341a8e_278474cuda3std3__45__cpo6cbeginE)
_ZN40_INTERNAL_57d69a8d_4_k_cu_08341a8e_278474cuda3std3__45__cpo6cbeginE:
	.zero		1
	.type		_ZN40_INTERNAL_57d69a8d_4_k_cu_08341a8e_278474cuda3std3__48in_placeE,@object
	.size		_ZN40_INTERNAL_57d69a8d_4_k_cu_08341a8e_278474cuda3std3__48in_placeE,(_ZN40_INTERNAL_57d69a8d_4_k_cu_08341a8e_278474cuda3std6ranges3__45__cpo9iter_moveE - _ZN40_INTERNAL_57d69a8d_4_k_cu_08341a8e_278474cuda3std3__48in_placeE)
_ZN40_INTERNAL_57d69a8d_4_k_cu_08341a8e_278474cuda3std3__48in_placeE:
	.zero		1
	.type		_ZN40_INTERNAL_57d69a8d_4_k_cu_08341a8e_278474cuda3std6ranges3__45__cpo9iter_moveE,@object
	.size		_ZN40_INTERNAL_57d69a8d_4_k_cu_08341a8e_278474cuda3std6ranges3__45__cpo9iter_moveE,(_ZN40_INTERNAL_57d69a8d_4_k_cu_08341a8e_278474cuda3std3__45__cpo5beginE - _ZN40_INTERNAL_57d69a8d_4_k_cu_08341a8e_278474cuda3std6ranges3__45__cpo9iter_moveE)
_ZN40_INTERNAL_57d69a8d_4_k_cu_08341a8e_278474cuda3std6ranges3__45__cpo9iter_moveE:
	.zero		1
	.type		_ZN40_INTERNAL_57d69a8d_4_k_cu_08341a8e_278474cuda3std3__45__cpo5beginE,@object
	.size		_ZN40_INTERNAL_57d69a8d_4_k_cu_08341a8e_278474cuda3std3__45__cpo5beginE,(_ZN40_INTERNAL_57d69a8d_4_k_cu_08341a8e_278474cuda3std3__442_GLOBAL__N__57d69a8d_4_k_cu_08341a8e_278476ignoreE - _ZN40_INTERNAL_57d69a8d_4_k_cu_08341a8e_278474cuda3std3__45__cpo5beginE)
_ZN40_INTERNAL_57d69a8d_4_k_cu_08341a8e_278474cuda3std3__45__cpo5beginE:
	.zero		1
	.type		_ZN40_INTERNAL_57d69a8d_4_k_cu_08341a8e_278474cuda3std3__442_GLOBAL__N__57d69a8d_4_k_cu_08341a8e_278476ignoreE,@object
	.size		_ZN40_INTERNAL_57d69a8d_4_k_cu_08341a8e_278474cuda3std3__442_GLOBAL__N__57d69a8d_4_k_cu_08341a8e_278476ignoreE,(_ZN40_INTERNAL_57d69a8d_4_k_cu_08341a8e_278474cute7productE - _ZN40_INTERNAL_57d69a8d_4_k_cu_08341a8e_278474cuda3std3__442_GLOBAL__N__57d69a8d_4_k_cu_08341a8e_278476ignoreE)
_ZN40_INTERNAL_57d69a8d_4_k_cu_08341a8e_278474cuda3std3__442_GLOBAL__N__57d69a8d_4_k_cu_08341a8e_278476ignoreE:
	.zero		1
	.type		_ZN40_INTERNAL_57d69a8d_4_k_cu_08341a8e_278474cute7productE,@object
	.size		_ZN40_INTERNAL_57d69a8d_4_k_cu_08341a8e_278474cute7productE,(_ZN40_INTERNAL_57d69a8d_4_k_cu_08341a8e_278474cuda3std3__45__cpo3endE - _ZN40_INTERNAL_57d69a8d_4_k_cu_08341a8e_278474cute7productE)
_ZN40_INTERNAL_57d69a8d_4_k_cu_08341a8e_278474cute7productE:
	.zero		1
	.type		_ZN40_INTERNAL_57d69a8d_4_k_cu_08341a8e_278474cuda3std3__45__cpo3endE,@object
	.size		_ZN40_INTERNAL_57d69a8d_4_k_cu_08341a8e_278474cuda3std3__45__cpo3endE,(_ZN40_INTERNAL_57d69a8d_4_k_cu_08341a8e_278474cuda3std3__419piecewise_constructE - _ZN40_INTERNAL_57d69a8d_4_k_cu_08341a8e_278474cuda3std3__45__cpo3endE)
_ZN40_INTERNAL_57d69a8d_4_k_cu_08341a8e_278474cuda3std3__45__cpo3endE:
	.zero		1
	.type		_ZN40_INTERNAL_57d69a8d_4_k_cu_08341a8e_278474cuda3std3__419piecewise_constructE,@object
	.size		_ZN40_INTERNAL_57d69a8d_4_k_cu_08341a8e_278474cuda3std3__419piecewise_constructE,(_ZN40_INTERNAL_57d69a8d_4_k_cu_08341a8e_278474cuda3std3__45__cpo4cendE - _ZN40_INTERNAL_57d69a8d_4_k_cu_08341a8e_278474cuda3std3__419piecewise_constructE)
_ZN40_INTERNAL_57d69a8d_4_k_cu_08341a8e_278474cuda3std3__419piecewise_constructE:
	.zero		1
	.type		_ZN40_INTERNAL_57d69a8d_4_k_cu_08341a8e_278474cuda3std3__45__cpo4cendE,@object
	.size		_ZN40_INTERNAL_57d69a8d_4_k_cu_08341a8e_278474cuda3std3__45__cpo4cendE,(_ZN40_INTERNAL_57d69a8d_4_k_cu_08341a8e_278474cuda3std6ranges3__45__cpo4swapE - _ZN40_INTERNAL_57d69a8d_4_k_cu_08341a8e_278474cuda3std3__45__cpo4cendE)
_ZN40_INTERNAL_57d69a8d_4_k_cu_08341a8e_278474cuda3std3__45__cpo4cendE:
	.zero		1
	.type		_ZN40_INTERNAL_57d69a8d_4_k_cu_08341a8e_278474cuda3std6ranges3__45__cpo4swapE,@object
	.size		_ZN40_INTERNAL_57d69a8d_4_k_cu_08341a8e_278474cuda3std6ranges3__45__cpo4swapE,(.L_8 - _ZN40_INTERNAL_57d69a8d_4_k_cu_08341a8e_278474cuda3std6ranges3__45__cpo4swapE)
_ZN40_INTERNAL_57d69a8d_4_k_cu_08341a8e_278474cuda3std6ranges3__45__cpo4swapE:
	.zero		1
.L_8:


//--------------------- .nv.constant0._ZN7cutlass13device_kernelINS_4gemm6kernel13GemmUniversalIN4cute5tupleIJiiiiEEENS1_10collective13CollectiveMmaINS1_34MainloopSm90TmaGmmaWarpSpecializedILi22ENS5_IJNS4_1CILi4EEENSA_ILi1EEESC_EEENS1_32KernelTmaWarpSpecializedPingpongEEENS5_IJNSA_ILi64EEENSA_ILi256EEENSA_ILi32EEEEEEaNS5_IJlSC_lEEEaSK_NS4_8TiledMMAINS4_8MMA_AtomIJNS4_4SM904GMMA27MMA_64x256x32_S32S8S8_SS_TNEEEENS4_6LayoutINS5_IJSC_SC_SC_EEENS5_IJNSA_ILi0EEEST_ST_EEEEENS5_IJNS4_10UnderscoreESW_SW_EEEEENS4_13SM90_TMA_LOADENS4_14ComposedLayoutINS4_7SwizzleILi1ELi4ELi3EEENS4_18smem_ptr_flag_bitsILi8EEENSR_INS5_IJNSA_ILi8EEESI_EEENS5_IJSI_SC_EEEEEEEvNS4_8identityENS4_23SM90_TMA_LOAD_MULTICASTES19_vS1A_EENS_8epilogue10collective6detail29Sm90TmaWarpSpecializedAdapterINS1E_15DefaultEpilogueIaSK_SK_NS1D_6thread17LinearCombinationIaLi1EiiLNS1I_9ScaleType4KindE0ELNS_15FloatRoundStyleE2EaEENS1_15EpilogueDefaultEEEEEvvEEEEvNT_6ParamsE --------------------------
	.section	.nv.constant0._ZN7cutlass13device_kernelINS_4gemm6kernel13GemmUniversalIN4cute5tupleIJiiiiEEENS1_10collective13CollectiveMmaINS1_34MainloopSm90TmaGmmaWarpSpecializedILi22ENS5_IJNS4_1CILi4EEENSA_ILi1EEESC_EEENS1_32KernelTmaWarpSpecializedPingpongEEENS5_IJNSA_ILi64EEENSA_ILi256EEENSA_ILi32EEEEEEaNS5_IJlSC_lEEEaSK_NS4_8TiledMMAINS4_8MMA_AtomIJNS4_4SM904GMMA27MMA_64x256x32_S32S8S8_SS_TNEEEENS4_6LayoutINS5_IJSC_SC_SC_EEENS5_IJNSA_ILi0EEEST_ST_EEEEENS5_IJNS4_10UnderscoreESW_SW_EEEEENS4_13SM90_TMA_LOADENS4_14ComposedLayoutINS4_7SwizzleILi1ELi4ELi3EEENS4_18smem_ptr_flag_bitsILi8EEENSR_INS5_IJNSA_ILi8EEESI_EEENS5_IJSI_SC_EEEEEEEvNS4_8identityENS4_23SM90_TMA_LOAD_MULTICASTES19_vS1A_EENS_8epilogue10collective6detail29Sm90TmaWarpSpecializedAdapterINS1E_15DefaultEpilogueIaSK_SK_NS1D_6thread17LinearCombinationIaLi1EiiLNS1I_9ScaleType4KindE0ELNS_15FloatRoundStyleE2EaEENS1_15EpilogueDefaultEEEEEvvEEEEvNT_6ParamsE,"a",@progbits
	.sectionflags	@""
	.align	4
.nv.constant0._ZN7cutlass13device_kernelINS_4gemm6kernel13GemmUniversalIN4cute5tupleIJiiiiEEENS1_10collective13CollectiveMmaINS1_34MainloopSm90TmaGmmaWarpSpecializedILi22ENS5_IJNS4_1CILi4EEENSA_ILi1EEESC_EEENS1_32KernelTmaWarpSpecializedPingpongEEENS5_IJNSA_ILi64EEENSA_ILi256EEENSA_ILi32EEEEEEaNS5_IJlSC_lEEEaSK_NS4_8TiledMMAINS4_8MMA_AtomIJNS4_4SM904GMMA27MMA_64x256x32_S32S8S8_SS_TNEEEENS4_6LayoutINS5_IJSC_SC_SC_EEENS5_IJNSA_ILi0EEEST_ST_EEEEENS5_IJNS4_10UnderscoreESW_SW_EEEEENS4_13SM90_TMA_LOADENS4_14ComposedLayoutINS4_7SwizzleILi1ELi4ELi3EEENS4_18smem_ptr_flag_bitsILi8EEENSR_INS5_IJNSA_ILi8EEESI_EEENS5_IJSI_SC_EEEEEEEvNS4_8identityENS4_23SM90_TMA_LOAD_MULTICASTES19_vS1A_EENS_8epilogue10collective6detail29Sm90TmaWarpSpecializedAdapterINS1E_15DefaultEpilogueIaSK_SK_NS1D_6thread17LinearCombinationIaLi1EiiLNS1I_9ScaleType4KindE0ELNS_15FloatRoundStyleE2EaEENS1_15EpilogueDefaultEEEEEvvEEEEvNT_6ParamsE:
	.zero		1664


//--------------------- SYMBOLS --------------------------

	.type		.nv.reservedSmem.offset0,@object
	.size		.nv.reservedSmem.offset0,0x4
	.type		__assertfail,@function
